def attn_fwd(
    Q,
    K,
    V,
    Out,
    Lse,
    sm_scale,
    stride_qz,
    stride_qh,
    stride_qm,
    stride_qk,
    stride_kz,
    stride_kh,
    stride_kn,
    stride_kk,
    stride_vz,
    stride_vh,
    stride_vn,
    stride_vk,
    stride_oz,
    stride_oh,
    stride_om,
    stride_ok,
    seqlen_q,
    seqlen_k,
    BLOCK_M: tl.constexpr,
    BLOCK_N: tl.constexpr,
    HEAD_DIM: tl.constexpr,
    CAUSAL: tl.constexpr,
):
    start_m = tl.program_id(0)
    off_hz = tl.program_id(1)
    q_off = off_hz * stride_qh
    k_off = off_hz * stride_kh
    v_off = off_hz * stride_vh
    offs_m = start_m * BLOCK_M + tl.arange(0, BLOCK_M)
    offs_d = tl.arange(0, HEAD_DIM)
    offs_n = tl.arange(0, BLOCK_N)
    q_ptrs = Q + q_off + offs_m[:, None] * stride_qm + offs_d[None, :] * stride_qk
    k_ptrs = K + k_off + offs_d[:, None] * stride_kk + offs_n[None, :] * stride_kn
    v_ptrs = V + v_off + offs_n[:, None] * stride_vn + offs_d[None, :] * stride_vk
    m_i = tl.full([BLOCK_M], float("-inf"), dtype=tl.float32)
    l_i = tl.zeros([BLOCK_M], dtype=tl.float32) + 1.0
    acc = tl.zeros([BLOCK_M, HEAD_DIM], dtype=tl.float32)
    q = tl.load(q_ptrs)
    acc, l_i, m_i = _attn_fwd_inner(
        acc,
        l_i,
        m_i,
        q,
        k_ptrs,
        v_ptrs,
        sm_scale,
        stride_kn,
        stride_vn,
        start_m,
        seqlen_k,
        BLOCK_M,
        BLOCK_N,
        HEAD_DIM,
        CAUSAL,
    )
    acc = acc / l_i[:, None]
    lse = m_i + tl.math.log2(l_i) / 1.4426950408889634
    o_ptrs = (
        Out
        + off_hz * stride_oh
        + offs_m[:, None] * stride_om
        + offs_d[None, :] * stride_ok
    )
    tl.store(o_ptrs, acc.to(Out.dtype.element_ty))
    tl.store(Lse + off_hz * seqlen_q + offs_m, lse)

# config = {"BLOCK_M": 32, "BLOCK_N": 128, "HEAD_DIM": 64, "arch": "sm_80", "causal": true, "dtype": "fp16", "num_stages": 2, "num_warps": 8}
# arch = sm_80


// ===== COMPILED SASS (sm_80) =====

	.target	sm_80

	.elftype	@"ET_EXEC"


//--------------------- .note.nv.tkinfo           --------------------------
	.section	.note.nv.tkinfo,"",@"SHT_NOTE"
	.sectionflags	@"SHF_NOTE_NV_TKINFO"
	.tkinfo
        /*0018*/ 	.word	0x00000002
        /*0030*/ 	.string	""
        /*0030*/ 	.string	"ptxas"
        /*0030*/ 	.string	"Cuda compilation tools, release 13.0, V13.0.88"
        /*0030*/ 	.string	"Build cuda_13.0.r13.0/compiler.36424714_0"
        /*0030*/ 	.string	"-v  -suppress-debug-info  -lineinfo  -arch sm_80 "



//--------------------- .note.nv.cuinfo           --------------------------
	.section	.note.nv.cuinfo,"",@"SHT_NOTE"
	.sectionflags	@"SHF_NOTE_NV_CUINFO"
        /*0018*/ 	.short	0x0002
        /*001a*/ 	.short	0x0050
        /*001c*/ 	.short	0x0082
	.zero		2


//--------------------- .nv.info                  --------------------------
	.section	.nv.info,"",@"SHT_CUDA_INFO"
	.align	4


	//----- nvinfo : EIATTR_REGCOUNT
	.align		4
        /*0000*/ 	.byte	0x04, 0x2f
        /*0002*/ 	.short	(.L_2 - .L_1)
	.align		4
.L_1:
        /*0004*/ 	.word	index@(attn_fwd)
        /*0008*/ 	.word	0x000000fe


	//----- nvinfo : EIATTR_FRAME_SIZE
	.align		4
.L_2:
        /*000c*/ 	.byte	0x04, 0x11
        /*000e*/ 	.short	(.L_4 - .L_3)
	.align		4
.L_3:
        /*0010*/ 	.word	index@(attn_fwd)
        /*0014*/ 	.word	0x00000000


	//----- nvinfo : EIATTR_MIN_STACK_SIZE
	.align		4
.L_4:
        /*0018*/ 	.byte	0x04, 0x12
        /*001a*/ 	.short	(.L_6 - .L_5)
	.align		4
.L_5:
        /*001c*/ 	.word	index@(attn_fwd)
        /*0020*/ 	.word	0x00000000
.L_6:


//--------------------- .nv.info.attn_fwd         --------------------------
	.section	.nv.info.attn_fwd,"",@"SHT_CUDA_INFO"
	.sectionflags	@""
	.align	4


	//----- nvinfo : EIATTR_CUDA_API_VERSION
	.align		4
        /*0000*/ 	.byte	0x04, 0x37
        /*0002*/ 	.short	(.L_8 - .L_7)
.L_7:
        /*0004*/ 	.word	0x00000082


	//----- nvinfo : EIATTR_SW2861232_WAR
	.align		4
.L_8:
        /*0008*/ 	.byte	0x01, 0x35
	.zero		2


	//----- nvinfo : EIATTR_PARAM_CBANK
	.align		4
        /*000c*/ 	.byte	0x04, 0x0a
        /*000e*/ 	.short	(.L_10 - .L_9)
	.align		4
.L_9:
        /*0010*/ 	.word	index@(.nv.constant0.attn_fwd)
        /*0014*/ 	.short	0x0160
        /*0016*/ 	.short	0x0088


	//----- nvinfo : EIATTR_CBANK_PARAM_SIZE
	.align		4
.L_10:
        /*0018*/ 	.byte	0x03, 0x19
        /*001a*/ 	.short	0x0088


	//----- nvinfo : EIATTR_KPARAM_INFO
	.align		4
        /*001c*/ 	.byte	0x04, 0x17
        /*001e*/ 	.short	(.L_12 - .L_11)
.L_11:
        /*0020*/ 	.word	0x00000000
        /*0024*/ 	.short	0x0019
        /*0026*/ 	.short	0x0080
        /*0028*/ 	.byte	0x00, 0xf4, 0x21, 0x00


	//----- nvinfo : EIATTR_KPARAM_INFO
	.align		4
.L_12:
        /*002c*/ 	.byte	0x04, 0x17
        /*002e*/ 	.short	(.L_14 - .L_13)
.L_13:
        /*0030*/ 	.word	0x00000000
        /*0034*/ 	.short	0x0018
        /*0036*/ 	.short	0x0078
        /*0038*/ 	.byte	0x00, 0xf4, 0x21, 0x00


	//----- nvinfo : EIATTR_KPARAM_INFO
	.align		4
.L_14:
        /*003c*/ 	.byte	0x04, 0x17
        /*003e*/ 	.short	(.L_16 - .L_15)
.L_15:
        /*0040*/ 	.word	0x00000000
        /*0044*/ 	.short	0x0017
        /*0046*/ 	.short	0x0070
        /*0048*/ 	.byte	0x00, 0xf0, 0x11, 0x00


	//----- nvinfo : EIATTR_KPARAM_INFO
	.align		4
.L_16:
        /*004c*/ 	.byte	0x04, 0x17
        /*004e*/ 	.short	(.L_18 - .L_17)
.L_17:
        /*0050*/ 	.word	0x00000000
        /*0054*/ 	.short	0x0016
        /*0056*/ 	.short	0x006c
        /*0058*/ 	.byte	0x00, 0xf0, 0x11, 0x00


	//----- nvinfo : EIATTR_KPARAM_INFO
	.align		4
.L_18:
        /*005c*/ 	.byte	0x04, 0x17
        /*005e*/ 	.short	(.L_20 - .L_19)
.L_19:
        /*0060*/ 	.word	0x00000000
        /*0064*/ 	.short	0x0015
        /*0066*/ 	.short	0x0068
        /*0068*/ 	.byte	0x00, 0xf0, 0x11, 0x00


	//----- nvinfo : EIATTR_KPARAM_INFO
	.align		4
.L_20:
        /*006c*/ 	.byte	0x04, 0x17
        /*006e*/ 	.short	(.L_22 - .L_21)
.L_21:
        /*0070*/ 	.word	0x00000000
        /*0074*/ 	.short	0x0014
        /*0076*/ 	.short	0x0064
        /*0078*/ 	.byte	0x00, 0xf0, 0x11, 0x00


	//----- nvinfo : EIATTR_KPARAM_INFO
	.align		4
.L_22:
        /*007c*/ 	.byte	0x04, 0x17
        /*007e*/ 	.short	(.L_24 - .L_23)
.L_23:
        /*0080*/ 	.word	0x00000000
        /*0084*/ 	.short	0x0013
        /*0086*/ 	.short	0x0060
        /*0088*/ 	.byte	0x00, 0xf0, 0x11, 0x00


	//----- nvinfo : EIATTR_KPARAM_INFO
	.align		4
.L_24:
        /*008c*/ 	.byte	0x04, 0x17
        /*008e*/ 	.short	(.L_26 - .L_25)
.L_25:
        /*0090*/ 	.word	0x00000000
        /*0094*/ 	.short	0x0012
        /*0096*/ 	.short	0x005c
        /*0098*/ 	.byte	0x00, 0xf0, 0x11, 0x00


	//----- nvinfo : EIATTR_KPARAM_INFO
	.align		4
.L_26:
        /*009c*/ 	.byte	0x04, 0x17
        /*009e*/ 	.short	(.L_28 - .L_27)
.L_27:
        /*00a0*/ 	.word	0x00000000
        /*00a4*/ 	.short	0x0011
        /*00a6*/ 	.short	0x0058
        /*00a8*/ 	.byte	0x00, 0xf0, 0x11, 0x00


	//----- nvinfo : EIATTR_KPARAM_INFO
	.align		4
.L_28:
        /*00ac*/ 	.byte	0x04, 0x17
        /*00ae*/ 	.short	(.L_30 - .L_29)
.L_29:
        /*00b0*/ 	.word	0x00000000
        /*00b4*/ 	.short	0x0010
        /*00b6*/ 	.short	0x0054
        /*00b8*/ 	.byte	0x00, 0xf0, 0x11, 0x00


	//----- nvinfo : EIATTR_KPARAM_INFO
	.align		4
.L_30:
        /*00bc*/ 	.byte	0x04, 0x17
        /*00be*/ 	.short	(.L_32 - .L_31)
.L_31:
        /*00c0*/ 	.word	0x00000000
        /*00c4*/ 	.short	0x000f
        /*00c6*/ 	.short	0x0050
        /*00c8*/ 	.byte	0x00, 0xf0, 0x11, 0x00


	//----- nvinfo : EIATTR_KPARAM_INFO
	.align		4
.L_32:
        /*00cc*/ 	.byte	0x04, 0x17
        /*00ce*/ 	.short	(.L_34 - .L_33)
.L_33:
        /*00d0*/ 	.word	0x00000000
        /*00d4*/ 	.short	0x000e
        /*00d6*/ 	.short	0x004c
        /*00d8*/ 	.byte	0x00, 0xf0, 0x11, 0x00


	//----- nvinfo : EIATTR_KPARAM_INFO
	.align		4
.L_34:
        /*00dc*/ 	.byte	0x04, 0x17
        /*00de*/ 	.short	(.L_36 - .L_35)
.L_35:
        /*00e0*/ 	.word	0x00000000
        /*00e4*/ 	.short	0x000d
        /*00e6*/ 	.short	0x0048
        /*00e8*/ 	.byte	0x00, 0xf0, 0x11, 0x00


	//----- nvinfo : EIATTR_KPARAM_INFO
	.align		4
.L_36:
        /*00ec*/ 	.byte	0x04, 0x17
        /*00ee*/ 	.short	(.L_38 - .L_37)
.L_37:
        /*00f0*/ 	.word	0x00000000
        /*00f4*/ 	.short	0x000c
        /*00f6*/ 	.short	0x0044
        /*00f8*/ 	.byte	0x00, 0xf0, 0x11, 0x00


	//----- nvinfo : EIATTR_KPARAM_INFO
	.align		4
.L_38:
        /*00fc*/ 	.byte	0x04, 0x17
        /*00fe*/ 	.short	(.L_40 - .L_39)
.L_39:
        /*0100*/ 	.word	0x00000000
        /*0104*/ 	.short	0x000b
        /*0106*/ 	.short	0x0040
        /*0108*/ 	.byte	0x00, 0xf0, 0x11, 0x00


	//----- nvinfo : EIATTR_KPARAM_INFO
	.align		4
.L_40:
        /*010c*/ 	.byte	0x04, 0x17
        /*010e*/ 	.short	(.L_42 - .L_41)
.L_41:
        /*0110*/ 	.word	0x00000000
        /*0114*/ 	.short	0x000a
        /*0116*/ 	.short	0x003c
        /*0118*/ 	.byte	0x00, 0xf0, 0x11, 0x00


	//----- nvinfo : EIATTR_KPARAM_INFO
	.align		4
.L_42:
        /*011c*/ 	.byte	0x04, 0x17
        /*011e*/ 	.short	(.L_44 - .L_43)
.L_43:
        /*0120*/ 	.word	0x00000000
        /*0124*/ 	.short	0x0009
        /*0126*/ 	.short	0x0038
        /*0128*/ 	.byte	0x00, 0xf0, 0x11, 0x00


	//----- nvinfo : EIATTR_KPARAM_INFO
	.align		4
.L_44:
        /*012c*/ 	.byte	0x04, 0x17
        /*012e*/ 	.short	(.L_46 - .L_45)
.L_45:
        /*0130*/ 	.word	0x00000000
        /*0134*/ 	.short	0x0008
        /*0136*/ 	.short	0x0034
        /*0138*/ 	.byte	0x00, 0xf0, 0x11, 0x00


	//----- nvinfo : EIATTR_KPARAM_INFO
	.align		4
.L_46:
        /*013c*/ 	.byte	0x04, 0x17
        /*013e*/ 	.short	(.L_48 - .L_47)
.L_47:
        /*0140*/ 	.word	0x00000000
        /*0144*/ 	.short	0x0007
        /*0146*/ 	.short	0x0030
        /*0148*/ 	.byte	0x00, 0xf0, 0x11, 0x00


	//----- nvinfo : EIATTR_KPARAM_INFO
	.align		4
.L_48:
        /*014c*/ 	.byte	0x04, 0x17
        /*014e*/ 	.short	(.L_50 - .L_49)
.L_49:
        /*0150*/ 	.word	0x00000000
        /*0154*/ 	.short	0x0006
        /*0156*/ 	.short	0x002c
        /*0158*/ 	.byte	0x00, 0xf0, 0x11, 0x00


	//----- nvinfo : EIATTR_KPARAM_INFO
	.align		4
.L_50:
        /*015c*/ 	.byte	0x04, 0x17
        /*015e*/ 	.short	(.L_52 - .L_51)
.L_51:
        /*0160*/ 	.word	0x00000000
        /*0164*/ 	.short	0x0005
        /*0166*/ 	.short	0x0028
        /*0168*/ 	.byte	0x00, 0xf0, 0x11, 0x00


	//----- nvinfo : EIATTR_KPARAM_INFO
	.align		4
.L_52:
        /*016c*/ 	.byte	0x04, 0x17
        /*016e*/ 	.short	(.L_54 - .L_53)
.L_53:
        /*0170*/ 	.word	0x00000000
        /*0174*/ 	.short	0x0004
        /*0176*/ 	.short	0x0020
        /*0178*/ 	.byte	0x00, 0xf4, 0x21, 0x00


	//----- nvinfo : EIATTR_KPARAM_INFO
	.align		4
.L_54:
        /*017c*/ 	.byte	0x04, 0x17
        /*017e*/ 	.short	(.L_56 - .L_55)
.L_55:
        /*0180*/ 	.word	0x00000000
        /*0184*/ 	.short	0x0003
        /*0186*/ 	.short	0x0018
        /*0188*/ 	.byte	0x00, 0xf4, 0x21, 0x00


	//----- nvinfo : EIATTR_KPARAM_INFO
	.align		4
.L_56:
        /*018c*/ 	.byte	0x04, 0x17
        /*018e*/ 	.short	(.L_58 - .L_57)
.L_57:
        /*0190*/ 	.word	0x00000000
        /*0194*/ 	.short	0x0002
        /*0196*/ 	.short	0x0010
        /*0198*/ 	.byte	0x00, 0xf4, 0x21, 0x00


	//----- nvinfo : EIATTR_KPARAM_INFO
	.align		4
.L_58:
        /*019c*/ 	.byte	0x04, 0x17
        /*019e*/ 	.short	(.L_60 - .L_59)
.L_59:
        /*01a0*/ 	.word	0x00000000
        /*01a4*/ 	.short	0x0001
        /*01a6*/ 	.short	0x0008
        /*01a8*/ 	.byte	0x00, 0xf4, 0x21, 0x00


	//----- nvinfo : EIATTR_KPARAM_INFO
	.align		4
.L_60:
        /*01ac*/ 	.byte	0x04, 0x17
        /*01ae*/ 	.short	(.L_62 - .L_61)
.L_61:
        /*01b0*/ 	.word	0x00000000
        /*01b4*/ 	.short	0x0000
        /*01b6*/ 	.short	0x0000
        /*01b8*/ 	.byte	0x00, 0xf4, 0x21, 0x00


	//----- nvinfo : EIATTR_MAXREG_COUNT
	.align		4
.L_62:
        /*01bc*/ 	.byte	0x03, 0x1b
        /*01be*/ 	.short	0x00ff


	//----- nvinfo : EIATTR_NUM_BARRIERS
	.align		4
        /*01c0*/ 	.byte	0x02, 0x4c
        /*01c2*/ 	.byte	0x01
	.zero		1


	//----- nvinfo : EIATTR_MERCURY_ISA_VERSION
	.align		4
        /*01c4*/ 	.byte	0x03, 0x5f
        /*01c6*/ 	.short	0x0000


	//----- nvinfo : EIATTR_COOP_GROUP_MASK_REGIDS
	.align		4
        /*01c8*/ 	.byte	0x04, 0x29
        /*01ca*/ 	.short	(.L_64 - .L_63)


	//   ....[0]....
.L_63:
        /*01cc*/ 	.word	0xffffffff


	//   ....[1]....
        /*01d0*/ 	.word	0xffffffff


	//   ....[2]....
        /*01d4*/ 	.word	0xffffffff


	//   ....[3]....
        /*01d8*/ 	.word	0xffffffff


	//   ....[4]....
        /*01dc*/ 	.word	0xffffffff


	//   ....[5]....
        /*01e0*/ 	.word	0xffffffff


	//   ....[6]....
        /*01e4*/ 	.word	0xffffffff


	//   ....[7]....
        /*01e8*/ 	.word	0xffffffff


	//   ....[8]....
        /*01ec*/ 	.word	0xffffffff


	//   ....[9]....
        /*01f0*/ 	.word	0xffffffff


	//   ....[10]....
        /*01f4*/ 	.word	0xffffffff


	//   ....[11]....
        /*01f8*/ 	.word	0xffffffff


	//   ....[12]....
        /*01fc*/ 	.word	0xffffffff


	//   ....[13]....
        /*0200*/ 	.word	0xffffffff


	//   ....[14]....
        /*0204*/ 	.word	0xffffffff


	//   ....[15]....
        /*0208*/ 	.word	0xffffffff


	//   ....[16]....
        /*020c*/ 	.word	0xffffffff


	//   ....[17]....
        /*0210*/ 	.word	0xffffffff


	//   ....[18]....
        /*0214*/ 	.word	0xffffffff


	//   ....[19]....
        /*0218*/ 	.word	0xffffffff


	//   ....[20]....
        /*021c*/ 	.word	0xffffffff


	//   ....[21]....
        /*0220*/ 	.word	0xffffffff


	//----- nvinfo : EIATTR_COOP_GROUP_INSTR_OFFSETS
	.align		4
.L_64:
        /*0224*/ 	.byte	0x04, 0x28
        /*0226*/ 	.short	(.L_66 - .L_65)


	//   ....[0]....
.L_65:
        /*0228*/ 	.word	0x00002310


	//   ....[1]....
        /*022c*/ 	.word	0x00002320


	//   ....[2]....
        /*0230*/ 	.word	0x00002330


	//   ....[3]....
        /*0234*/ 	.word	0x00002340


	//   ....[4]....
        /*0238*/ 	.word	0x00002390


	//   ....[5]....
        /*023c*/ 	.word	0x000023a0


	//   ....[6]....
        /*0240*/ 	.word	0x000023b0


	//   ....[7]....
        /*0244*/ 	.word	0x000023c0


	//   ....[8]....
        /*0248*/ 	.word	0x000024e0


	//   ....[9]....
        /*024c*/ 	.word	0x00002500


	//   ....[10]....
        /*0250*/ 	.word	0x00002520


	//   ....[11]....
        /*0254*/ 	.word	0x00002920


	//   ....[12]....
        /*0258*/ 	.word	0x00002940


	//   ....[13]....
        /*025c*/ 	.word	0x000029d0


	//   ....[14]....
        /*0260*/ 	.word	0x00002a00


	//   ....[15]....
        /*0264*/ 	.word	0x00002a30


	//   ....[16]....
        /*0268*/ 	.word	0x00002a70


	//   ....[17]....
        /*026c*/ 	.word	0x00002af0


	//   ....[18]....
        /*0270*/ 	.word	0x00002b30


	//   ....[19]....
        /*0274*/ 	.word	0x00002c50


	//   ....[20]....
        /*0278*/ 	.word	0x00002c70


	//   ....[21]....
        /*027c*/ 	.word	0x00002c90


	//----- nvinfo : EIATTR_EXIT_INSTR_OFFSETS
	.align		4
.L_66:
        /*0280*/ 	.byte	0x04, 0x1c
        /*0282*/ 	.short	(.L_68 - .L_67)


	//   ....[0]....
.L_67:
        /*0284*/ 	.word	0x00004770


	//   ....[1]....
        /*0288*/ 	.word	0x00004810


	//----- nvinfo : EIATTR_REQNTID
	.align		4
.L_68:
        /*028c*/ 	.byte	0x04, 0x10
        /*028e*/ 	.short	(.L_70 - .L_69)
.L_69:
        /*0290*/ 	.word	0x00000100
        /*0294*/ 	.word	0x00000001
        /*0298*/ 	.word	0x00000001


	//----- nvinfo : EIATTR_CRS_STACK_SIZE
	.align		4
.L_70:
        /*029c*/ 	.byte	0x04, 0x1e
        /*029e*/ 	.short	(.L_72 - .L_71)
.L_71:
        /*02a0*/ 	.word	0x00000000
.L_72:


//--------------------- .nv.callgraph             --------------------------
	.section	.nv.callgraph,"",@"SHT_CUDA_CALLGRAPH"
	.align	4
	.sectionentsize	8
	.align		4
        /*0000*/ 	.word	0x00000000
	.align		4
        /*0004*/ 	.word	0xffffffff
	.align		4
        /*0008*/ 	.word	0x00000000
	.align		4
        /*000c*/ 	.word	0xfffffffe
	.align		4
        /*0010*/ 	.word	0x00000000
	.align		4
        /*0014*/ 	.word	0xfffffffd
	.align		4
        /*0018*/ 	.word	0x00000000
	.align		4
        /*001c*/ 	.word	0xfffffffc


//--------------------- .nv.rel.action            --------------------------
	.section	.nv.rel.action,"",@"SHT_CUDA_RELOCINFO"
	.align	8
	.sectionentsize	8
        /*0000*/ 	.byte	0x73, 0x00, 0x00, 0x00, 0x00, 0x00, 0x00, 0x00, 0x00, 0x00, 0x00, 0x11, 0x25, 0x00, 0x05, 0x36


//--------------------- .nv.constant4             --------------------------
	.section	.nv.constant4,"a",@progbits
	.align	8
	.align		8
.nv.constant4:
        /*0000*/ 	.dword	_$_str


//--------------------- .nv.constant0.attn_fwd    --------------------------
	.section	.nv.constant0.attn_fwd,"a",@progbits
	.sectionflags	@""
	.align	4
.nv.constant0.attn_fwd:
	.zero		488


//--------------------- .text.attn_fwd            --------------------------
	.section	.text.attn_fwd,"ax",@progbits
	.sectioninfo	@"SHI_REGISTERS=254"
	.align	128
        .global         attn_fwd
        .type           attn_fwd,@function
        .size           attn_fwd,(.L_x_11 - attn_fwd)
        .other          attn_fwd,@"STO_CUDA_ENTRY STV_DEFAULT"
attn_fwd:
.text.attn_fwd:
[----:B------:R-:W-:Y:S02]  /*0000*/  IMAD.MOV.U32 R1, RZ, RZ, c[0x0][0x28] ;  /* 0x00000a00ff017624 */ /* 0x000fe400078e00ff */
[----:B------:R-:W0:Y:S01]  /*0010*/  S2R R31, SR_CTAID.X ;  /* 0x00000000001f7919 */ /* 0x000e220000002500 */
[----:B------:R-:W-:Y:S01]  /*0020*/  IMAD.MOV.U32 R18, RZ, RZ, c[0x0][0x198] ;  /* 0x00006600ff127624 */ /* 0x000fe200078e00ff */
[----:B------:R-:W-:Y:S02]  /*0030*/  ULDC.64 UR6, c[0x0][0x118] ;  /* 0x0000460000067ab9 */ /* 0x000fe40000000a00 */
[----:B------:R-:W1:Y:S04]  /*0040*/  S2R R0, SR_TID.X ;  /* 0x0000000000007919 */ /* 0x000e680000002100 */
[----:B------:R-:W2:Y:S01]  /*0050*/  S2R R2, SR_CTAID.Y ;  /* 0x0000000000027919 */ /* 0x000ea20000002600 */
[----:B0-----:R-:W-:Y:S01]  /*0060*/  IMAD.SHL.U32 R31, R31, 0x20, RZ ;  /* 0x000000201f1f7824 */ /* 0x001fe200078e00ff */
[----:B-1----:R-:W-:-:S04]  /*0070*/  SHF.R.U32.HI R4, RZ, 0x5, R0 ;  /* 0x00000005ff047819 */ /* 0x002fc80000011600 */
[----:B------:R-:W-:Y:S01]  /*0080*/  LOP3.LUT R3, R31, 0x1f, R0, 0xf8, !PT ;  /* 0x0000001f1f037812 */ /* 0x000fe200078ef800 */
[----:B--2---:R-:W-:Y:S01]  /*0090*/  IMAD R5, R2, c[0x0][0x190], RZ ;  /* 0x0000640002057a24 */ /* 0x004fe200078e02ff */
[----:B------:R-:W-:-:S03]  /*00a0*/  SGXT.U32 R4, R4, 0x3 ;  /* 0x000000030404781a */ /* 0x000fc60000000000 */
[----:B------:R-:W-:Y:S01]  /*00b0*/  IMAD R7, R3, c[0x0][0x194], RZ ;  /* 0x0000650003077a24 */ /* 0x000fe200078e02ff */
[----:B------:R-:W-:Y:S01]  /*00c0*/  SHF.L.U32 R6, R5, 0x1, RZ ;  /* 0x0000000105067819 */ /* 0x000fe200000006ff */
[----:B------:R-:W-:Y:S02]  /*00d0*/  IMAD R10, R4, c[0x0][0x198], RZ ;  /* 0x00006600040a7a24 */ /* 0x000fe400078e02ff */
[----:B------:R-:W-:Y:S02]  /*00e0*/  IMAD.SHL.U32 R9, R7, 0x2, RZ ;  /* 0x0000000207097824 */ /* 0x000fe400078e00ff */
[----:B------:R-:W-:-:S03]  /*00f0*/  IMAD.HI R5, R5, 0x2, RZ ;  /* 0x0000000205057827 */ /* 0x000fc600078e02ff */
[----:B------:R-:W-:Y:S01]  /*0100*/  IADD3 R20, P0, P1, R9, c[0x0][0x160], R6 ;  /* 0x0000580009147a10 */ /* 0x000fe2000791e006 */
[----:B------:R-:W-:-:S04]  /*0110*/  IMAD.HI R8, R7, 0x2, RZ ;  /* 0x0000000207087827 */ /* 0x000fc800078e02ff */
[----:B------:R-:W-:Y:S01]  /*0120*/  IMAD R9, R18, 0x8, R10 ;  /* 0x0000000812097824 */ /* 0x000fe200078e020a */
[----:B------:R-:W-:Y:S02]  /*0130*/  IADD3.X R22, R8, c[0x0][0x164], R5, P0, P1 ;  /* 0x0000590008167a10 */ /* 0x000fe400007e2405 */
[-C--:B------:R-:W-:Y:S01]  /*0140*/  LEA R6, P0, R10, R20.reuse, 0x1 ;  /* 0x000000140a067211 */ /* 0x080fe200078008ff */
[----:B------:R-:W-:Y:S01]  /*0150*/  IMAD R5, R18, 0x8, R9 ;  /* 0x0000000812057824 */ /* 0x000fe200078e0209 */
[----:B------:R-:W-:Y:S02]  /*0160*/  LEA R8, P1, R9, R20, 0x1 ;  /* 0x0000001409087211 */ /* 0x000fe400078208ff */
[----:B------:R-:W-:Y:S02]  /*0170*/  LEA.HI.X.SX32 R7, R10, R22, 0x1, P0 ;  /* 0x000000160a077211 */ /* 0x000fe400000f0eff */
[----:B------:R-:W-:Y:S02]  /*0180*/  LEA R13, R18, R5, 0x3 ;  /* 0x00000005120d7211 */ /* 0x000fe400078e18ff */
[----:B------:R-:W-:-:S02]  /*0190*/  LEA R10, P0, R5, R20, 0x1 ;  /* 0x00000014050a7211 */ /* 0x000fc400078008ff */
[-C--:B------:R-:W-:Y:S01]  /*01a0*/  LEA.HI.X.SX32 R9, R9, R22.reuse, 0x1, P1 ;  /* 0x0000001609097211 */ /* 0x080fe200008f0eff */
[----:B------:R0:W2:Y:S01]  /*01b0*/  LDG.E.U16 R7, [R6.64] ;  /* 0x0000000606077981 */ /* 0x0000a2000c1e1500 */
[----:B------:R-:W-:Y:S01]  /*01c0*/  LEA.HI.X.SX32 R11, R5, R22, 0x1, P0 ;  /* 0x00000016050b7211 */ /* 0x000fe200000f0eff */
[C---:B------:R-:W-:Y:S01]  /*01d0*/  IMAD R5, R18.reuse, 0x8, R13 ;  /* 0x0000000812057824 */ /* 0x040fe200078e020d */
[C---:B------:R-:W-:Y:S01]  /*01e0*/  LEA R12, P0, R13.reuse, R20, 0x1 ;  /* 0x000000140d0c7211 */ /* 0x040fe200078008ff */
[----:B------:R1:W3:Y:S02]  /*01f0*/  LDG.E.U16 R21, [R8.64] ;  /* 0x0000000608157981 */ /* 0x0002e4000c1e1500 */
[C---:B------:R-:W-:Y:S01]  /*0200*/  IMAD R17, R18.reuse, 0x8, R5 ;  /* 0x0000000812117824 */ /* 0x040fe200078e0205 */
[----:B------:R-:W-:Y:S01]  /*0210*/  LEA.HI.X.SX32 R13, R13, R22, 0x1, P0 ;  /* 0x000000160d0d7211 */ /* 0x000fe200000f0eff */
[----:B------:R4:W5:Y:S01]  /*0220*/  LDG.E.U16 R11, [R10.64] ;  /* 0x000000060a0b7981 */ /* 0x000962000c1e1500 */
[----:B------:R-:W-:Y:S01]  /*0230*/  LEA R14, P0, R5, R20, 0x1 ;  /* 0x00000014050e7211 */ /* 0x000fe200078008ff */
[----:B------:R-:W-:-:S03]  /*0240*/  IMAD R19, R18, 0x8, R17 ;  /* 0x0000000812137824 */ /* 0x000fc600078e0211 */
[----:B------:R-:W-:Y:S01]  /*0250*/  LEA.HI.X.SX32 R15, R5, R22, 0x1, P0 ;  /* 0x00000016050f7211 */ /* 0x000fe200000f0eff */
[----:B------:R0:W5:Y:S01]  /*0260*/  LDG.E.U16 R13, [R12.64] ;  /* 0x000000060c0d7981 */ /* 0x000162000c1e1500 */
[C---:B------:R-:W-:Y:S02]  /*0270*/  LEA R16, P0, R17.reuse, R20, 0x1 ;  /* 0x0000001411107211 */ /* 0x040fe400078008ff */
[----:B------:R-:W-:Y:S02]  /*0280*/  LEA R5, R18, R19, 0x3 ;  /* 0x0000001312057211 */ /* 0x000fe400078e18ff */
[----:B------:R-:W-:Y:S01]  /*0290*/  LEA.HI.X.SX32 R17, R17, R22, 0x1, P0 ;  /* 0x0000001611117211 */ /* 0x000fe200000f0eff */
[----:B------:R0:W5:Y:S01]  /*02a0*/  LDG.E.U16 R15, [R14.64] ;  /* 0x000000060e0f7981 */ /* 0x000162000c1e1500 */
[-C--:B------:R-:W-:Y:S02]  /*02b0*/  LEA R18, P1, R19, R20.reuse, 0x1 ;  /* 0x0000001413127211 */ /* 0x080fe400078208ff */
[----:B-1----:R-:W-:-:S02]  /*02c0*/  LEA R8, P0, R5, R20, 0x1 ;  /* 0x0000001405087211 */ /* 0x002fc400078008ff */
[-C--:B------:R-:W-:Y:S01]  /*02d0*/  LEA.HI.X.SX32 R19, R19, R22.reuse, 0x1, P1 ;  /* 0x0000001613137211 */ /* 0x080fe200008f0eff */
[----:B------:R-:W5:Y:S01]  /*02e0*/  LDG.E.U16 R17, [R16.64] ;  /* 0x0000000610117981 */ /* 0x000f62000c1e1500 */
[----:B------:R-:W-:-:S04]  /*02f0*/  LEA.HI.X.SX32 R9, R5, R22, 0x1, P0 ;  /* 0x0000001605097211 */ /* 0x000fc800000f0eff */
[----:B------:R-:W5:Y:S04]  /*0300*/  LDG.E.U16 R19, [R18.64] ;  /* 0x0000000612137981 */ /* 0x000f68000c1e1500 */
[----:B------:R1:W5:Y:S01]  /*0310*/  LDG.E.U16 R9, [R8.64] ;  /* 0x0000000608097981 */ /* 0x000362000c1e1500 */
[C---:B------:R-:W-:Y:S01]  /*0320*/  LOP3.LUT R5, R0.reuse, 0xc0, RZ, 0xc0, !PT ;  /* 0x000000c000057812 */ /* 0x040fe200078ec0ff */
[----:B------:R-:W-:-:S03]  /*0330*/  IMAD.SHL.U32 R20, R0, 0x2, RZ ;  /* 0x0000000200147824 */ /* 0x000fc600078e00ff */
[----:B------:R-:W-:-:S04]  /*0340*/  SHF.R.U32.HI R23, RZ, 0x2, R5 ;  /* 0x00000002ff177819 */ /* 0x000fc80000011605 */
[----:B0-----:R-:W-:Y:S02]  /*0350*/  LOP3.LUT R6, R23, 0x1fe, R20, 0x78, !PT ;  /* 0x000001fe17067812 */ /* 0x001fe400078e7814 */
[----:B-1----:R-:W-:-:S04]  /*0360*/  IADD3 R8, R31, 0x20, RZ ;  /* 0x000000201f087810 */ /* 0x002fc80007ffe0ff */
[----:B------:R-:W-:Y:S01]  /*0370*/  ISETP.GE.AND P0, PT, R8, 0x1, PT ;  /* 0x000000010800780c */ /* 0x000fe20003f06270 */
[----:B----4-:R-:W-:Y:S01]  /*0380*/  IMAD.MOV.U32 R10, RZ, RZ, 0x3f800000 ;  /* 0x3f800000ff0a7424 */ /* 0x010fe200078e00ff */
[----:B------:R-:W-:Y:S01]  /*0390*/  MOV R86, 0xff800000 ;  /* 0xff80000000567802 */ /* 0x000fe20000000f00 */
[----:B------:R-:W-:Y:S01]  /*03a0*/  IMAD.MOV.U32 R87, RZ, RZ, -0x800000 ;  /* 0xff800000ff577424 */ /* 0x000fe200078e00ff */
[----:B------:R-:W-:Y:S01]  /*03b0*/  MOV R45, 0x3f800000 ;  /* 0x3f800000002d7802 */ /* 0x000fe20000000f00 */
[----:B------:R-:W-:Y:S01]  /*03c0*/  IMAD.MOV.U32 R85, RZ, RZ, -0x800000 ;  /* 0xff800000ff557424 */ /* 0x000fe200078e00ff */
[----:B------:R-:W-:Y:S01]  /*03d0*/  CS2R R60, SRZ ;  /* 0x00000000003c7805 */ /* 0x000fe2000001ff00 */
[----:B------:R-:W-:Y:S01]  /*03e0*/  IMAD.MOV.U32 R84, RZ, RZ, -0x800000 ;  /* 0xff800000ff547424 */ /* 0x000fe200078e00ff */
[----:B------:R-:W-:Y:S01]  /*03f0*/  CS2R R62, SRZ ;  /* 0x00000000003e7805 */ /* 0x000fe2000001ff00 */
[----:B------:R-:W-:Y:S01]  /*0400*/  IMAD.MOV.U32 R44, RZ, RZ, 0x3f800000 ;  /* 0x3f800000ff2c7424 */ /* 0x000fe200078e00ff */
[----:B------:R-:W-:Y:S01]  /*0410*/  CS2R R64, SRZ ;  /* 0x0000000000407805 */ /* 0x000fe2000001ff00 */
[----:B------:R-:W-:Y:S01]  /*0420*/  CS2R R66, SRZ ;  /* 0x0000000000427805 */ /* 0x000fe2000001ff00 */
[----:B------:R-:W-:-:S02]  /*0430*/  LOP3.LUT R12, R0, 0xff, RZ, 0xc0, !PT ;  /* 0x000000ff000c7812 */ /* 0x000fc400078ec0ff */
[C---:B------:R-:W-:Y:S01]  /*0440*/  LOP3.LUT R14, R0.reuse, 0x3, RZ, 0xc0, !PT ;  /* 0x00000003000e7812 */ /* 0x040fe200078ec0ff */
[----:B--2---:R-:W-:Y:S04]  /*0450*/  STS.U16 [R6+0x6000], R7 ;  /* 0x0060000706007388 */ /* 0x004fe80000000400 */
[----:B---3--:R-:W-:Y:S04]  /*0460*/  STS.U16 [R6+0x6200], R21 ;  /* 0x0062001506007388 */ /* 0x008fe80000000400 */
[----:B-----5:R-:W-:Y:S04]  /*0470*/  STS.U16 [R6+0x6a00], R17 ;  /* 0x006a001106007388 */ /* 0x020fe80000000400 */
[----:B------:R-:W-:Y:S04]  /*0480*/  STS.U16 [R6+0x6c00], R19 ;  /* 0x006c001306007388 */ /* 0x000fe80000000400 */
[----:B------:R-:W-:Y:S04]  /*0490*/  STS.U16 [R6+0x6e00], R9 ;  /* 0x006e000906007388 */ /* 0x000fe80000000400 */
[----:B------:R0:W-:Y:S04]  /*04a0*/  STS.U16 [R6+0x6400], R11 ;  /* 0x0064000b06007388 */ /* 0x0001e80000000400 */
[----:B------:R1:W-:Y:S04]  /*04b0*/  STS.U16 [R6+0x6600], R13 ;  /* 0x0066000d06007388 */ /* 0x0003e80000000400 */
[----:B------:R2:W-:Y:S01]  /*04c0*/  STS.U16 [R6+0x6800], R15 ;  /* 0x0068000f06007388 */ /* 0x0005e20000000400 */
[----:B0-----:R-:W-:Y:S01]  /*04d0*/  IMAD.MOV.U32 R11, RZ, RZ, 0x3f800000 ;  /* 0x3f800000ff0b7424 */ /* 0x001fe200078e00ff */
[----:B-1----:R-:W-:-:S02]  /*04e0*/  LOP3.LUT R13, R0, 0x1c, RZ, 0xc0, !PT ;  /* 0x0000001c000d7812 */ /* 0x002fc400078ec0ff */
[----:B--2---:R-:W-:Y:S01]  /*04f0*/  LOP3.LUT R15, R0, 0x3f, RZ, 0xc0, !PT ;  /* 0x0000003f000f7812 */ /* 0x004fe200078ec0ff */
[----:B------:R-:W-:Y:S05]  /*0500*/  @!P0 BRA `(.L_x_0) ;  /* 0x000032a000008947 */ /* 0x000fea0003800000 */
[----:B------:R-:W-:Y:S01]  /*0510*/  IMAD R7, R2, c[0x0][0x1a0], RZ ;  /* 0x0000680002077a24 */ /* 0x000fe200078e02ff */
[C---:B------:R-:W-:Y:S01]  /*0520*/  LOP3.LUT P0, RZ, R0.reuse, 0x80, RZ, 0xc0, !PT ;  /* 0x0000008000ff7812 */ /* 0x040fe2000780c0ff */
[----:B------:R-:W-:Y:S01]  /*0530*/  IMAD R10, R15, c[0x0][0x1a8], RZ ;  /* 0x00006a000f0a7a24 */ /* 0x000fe200078e02ff */
[----:B------:R-:W-:Y:S01]  /*0540*/  LOP3.LUT R17, R0, 0x7f, RZ, 0xc0, !PT ;  /* 0x0000007f00117812 */ /* 0x000fe200078ec0ff */
[----:B------:R-:W-:Y:S01]  /*0550*/  IMAD.SHL.U32 R9, R7, 0x2, RZ ;  /* 0x0000000207097824 */ /* 0x000fe200078e00ff */
[----:B------:R-:W-:Y:S01]  /*0560*/  SEL R18, RZ, 0x110, !P0 ;  /* 0x00000110ff127807 */ /* 0x000fe20004000000 */
[----:B------:R-:W-:Y:S01]  /*0570*/  IMAD.SHL.U32 R16, R10, 0x2, RZ ;  /* 0x000000020a107824 */ /* 0x000fe200078e00ff */
[C---:B------:R-:W-:Y:S01]  /*0580*/  SHF.L.U32 R11, R17.reuse, 0x1, RZ ;  /* 0x00000001110b7819 */ /* 0x040fe200000006ff */
[----:B------:R-:W-:Y:S01]  /*0590*/  IMAD R19, R17, c[0x0][0x1b4], RZ ;  /* 0x00006d0011137a24 */ /* 0x000fe200078e02ff */
[----:B------:R-:W-:Y:S01]  /*05a0*/  SHF.R.U32.HI R23, RZ, 0x6, R0 ;  /* 0x00000006ff177819 */ /* 0x000fe20000011600 */
[----:B------:R-:W-:Y:S01]  /*05b0*/  IMAD.HI R7, R7, 0x2, RZ ;  /* 0x0000000207077827 */ /* 0x000fe200078e02ff */
[----:B------:R-:W-:Y:S01]  /*05c0*/  IADD3 R166, P0, P1, R16, c[0x0][0x168], R9 ;  /* 0x00005a0010a67a10 */ /* 0x000fe2000791e009 */
[----:B------:R-:W-:Y:S01]  /*05d0*/  CS2R R60, SRZ ;  /* 0x00000000003c7805 */ /* 0x000fe2000001ff00 */
[----:B------:R-:W-:Y:S01]  /*05e0*/  LOP3.LUT R28, R0, 0x7, RZ, 0xc0, !PT ;  /* 0x00000007001c7812 */ /* 0x000fe200078ec0ff */
[----:B------:R-:W-:Y:S01]  /*05f0*/  IMAD R9, R2, c[0x0][0x1b0], RZ ;  /* 0x00006c0002097a24 */ /* 0x000fe200078e02ff */
[----:B------:R-:W-:Y:S01]  /*0600*/  LOP3.LUT R16, R18, R11, RZ, 0x3c, !PT ;  /* 0x0000000b12107212 */ /* 0x000fe200078e3cff */
[----:B------:R-:W-:Y:S01]  /*0610*/  IMAD.HI R10, R10, 0x2, RZ ;  /* 0x000000020a0a7827 */ /* 0x000fe200078e02ff */
[----:B------:R-:W-:Y:S01]  /*0620*/  SHF.L.U32 R22, R19, 0x1, RZ ;  /* 0x0000000113167819 */ /* 0x000fe200000006ff */
[----:B------:R-:W-:Y:S01]  /*0630*/  CS2R R62, SRZ ;  /* 0x00000000003e7805 */ /* 0x000fe2000001ff00 */
[----:B------:R-:W-:Y:S01]  /*0640*/  SGXT.U32 R18, R23, 0x2 ;  /* 0x000000021712781a */ /* 0x000fe20000000000 */
[C---:B------:R-:W-:Y:S01]  /*0650*/  IMAD.SHL.U32 R17, R9.reuse, 0x2, RZ ;  /* 0x0000000209117824 */ /* 0x040fe200078e00ff */
[----:B------:R-:W-:Y:S01]  /*0660*/  LOP3.LUT R11, R0, 0xe0, RZ, 0xc0, !PT ;  /* 0x000000e0000b7812 */ /* 0x000fe200078ec0ff */
[----:B------:R-:W-:Y:S01]  /*0670*/  IMAD.SHL.U32 R24, R28, 0x10, RZ ;  /* 0x000000101c187824 */ /* 0x000fe200078e00ff */
[----:B------:R-:W-:Y:S01]  /*0680*/  IADD3.X R46, R10, c[0x0][0x16c], R7, P0, P1 ;  /* 0x00005b000a2e7a10 */ /* 0x000fe200007e2407 */
[----:B------:R-:W-:Y:S01]  /*0690*/  IMAD.MOV.U32 R48, RZ, RZ, c[0x0][0x1a4] ;  /* 0x00006900ff307624 */ /* 0x000fe200078e00ff */
[----:B------:R-:W-:Y:S01]  /*06a0*/  IADD3 R118, P0, P1, R22, c[0x0][0x170], R17 ;  /* 0x00005c0016767a10 */ /* 0x000fe2000791e011 */
[----:B------:R-:W-:Y:S01]  /*06b0*/  IMAD R22, R18, c[0x0][0x1a4], RZ ;  /* 0x0000690012167a24 */ /* 0x000fe200078e02ff */
[----:B------:R-:W-:Y:S01]  /*06c0*/  LOP3.LUT R21, R24, 0x30, R20, 0x78, !PT ;  /* 0x0000003018157812 */ /* 0x000fe200078e7814 */
[----:B------:R-:W-:Y:S01]  /*06d0*/  IMAD R26, R28, 0x4, R11 ;  /* 0x000000041c1a7824 */ /* 0x000fe200078e020b */
[----:B------:R-:W-:Y:S01]  /*06e0*/  SHF.L.U32 R33, R0, 0x8, RZ ;  /* 0x0000000800217819 */ /* 0x000fe200000006ff */
[----:B------:R-:W-:Y:S01]  /*06f0*/  IMAD R23, R48, 0x4, R22 ;  /* 0x0000000430177824 */ /* 0x000fe200078e0216 */
[----:B------:R-:W-:Y:S01]  /*0700*/  LOP3.LUT R10, R0, 0x1f, RZ, 0xc0, !PT ;  /* 0x0000001f000a7812 */ /* 0x000fe200078ec0ff */
[----:B------:R-:W-:Y:S01]  /*0710*/  IMAD.U32 R17, R26, 0x20, R21 ;  /* 0x000000201a117824 */ /* 0x000fe200078e0015 */
[----:B------:R-:W-:Y:S01]  /*0720*/  LOP3.LUT R33, R24, 0xf00, R33, 0xf8, !PT ;  /* 0x00000f0018217812 */ /* 0x000fe200078ef821 */
[----:B------:R-:W-:Y:S01]  /*0730*/  IMAD.HI R21, R9, 0x2, RZ ;  /* 0x0000000209157827 */ /* 0x000fe200078e02ff */
[----:B------:R-:W-:Y:S01]  /*0740*/  LEA R27, R11, R24, 0x6 ;  /* 0x000000180b1b7211 */ /* 0x000fe200078e30ff */
[----:B------:R-:W-:Y:S01]  /*0750*/  CS2R R64, SRZ ;  /* 0x0000000000407805 */ /* 0x000fe2000001ff00 */
[----:B------:R-:W-:Y:S01]  /*0760*/  SHF.R.U32.HI R25, RZ, 0x1, R11 ;  /* 0x00000001ff197819 */ /* 0x000fe2000001160b */
[----:B------:R-:W-:Y:S01]  /*0770*/  IMAD R9, R48, 0x4, R23 ;  /* 0x0000000430097824 */ /* 0x000fe200078e0217 */
[----:B------:R-:W-:Y:S01]  /*0780*/  SHF.R.U32.HI R29, RZ, 0x7, R0 ;  /* 0x00000007ff1d7819 */ /* 0x000fe20000011600 */
[----:B------:R-:W-:Y:S01]  /*0790*/  IMAD.SHL.U32 R7, R0, 0x8, RZ ;  /* 0x0000000800077824 */ /* 0x000fe200078e00ff */
[----:B------:R-:W-:Y:S01]  /*07a0*/  LOP3.LUT R27, R27, 0x30, R20, 0x78, !PT ;  /* 0x000000301b1b7812 */ /* 0x000fe200078e7814 */
[----:B------:R-:W-:Y:S01]  /*07b0*/  IMAD R24, R48, 0x4, R9 ;  /* 0x0000000430187824 */ /* 0x000fe200078e0209 */
[----:B------:R-:W-:Y:S01]  /*07c0*/  LEA R228, P2, R9, R166, 0x1 ;  /* 0x000000a609e47211 */ /* 0x000fe200078408ff */
[----:B------:R-:W-:Y:S01]  /*07d0*/  IMAD.SHL.U32 R18, R14, 0x2, RZ ;  /* 0x000000020e127824 */ /* 0x000fe200078e00ff */
[----:B------:R-:W-:Y:S01]  /*07e0*/  LOP3.LUT R7, R7, 0x30, RZ, 0xc0, !PT ;  /* 0x0000003007077812 */ /* 0x000fe200078ec0ff */
[----:B------:R-:W-:Y:S01]  /*07f0*/  IMAD R32, R13, 0x10, R10 ;  /* 0x000000100d207824 */ /* 0x000fe200078e020a */
[----:B------:R-:W-:Y:S01]  /*0800*/  LEA R10, R48, R24, 0x2 ;  /* 0x00000018300a7211 */ /* 0x000fe200078e10ff */
[----:B------:R-:W-:Y:S01]  /*0810*/  IMAD.HI R26, R19, 0x2, RZ ;  /* 0x00000002131a7827 */ /* 0x000fe200078e02ff */
[----:B------:R-:W-:Y:S01]  /*0820*/  LEA.HI R18, R11, R18, RZ, 0x1e ;  /* 0x000000120b127211 */ /* 0x000fe200078ff0ff */
[----:B------:R-:W-:Y:S01]  /*0830*/  CS2R R66, SRZ ;  /* 0x0000000000427805 */ /* 0x000fe2000001ff00 */
[----:B------:R-:W-:Y:S01]  /*0840*/  LEA.HI.X.SX32 R229, R9, R46, 0x1, P2 ;  /* 0x0000002e09e57211 */ /* 0x000fe200010f0eff */
[----:B------:R-:W-:Y:S01]  /*0850*/  IMAD.SHL.U32 R32, R32, 0x4, RZ ;  /* 0x0000000420207824 */ /* 0x000fe200078e00ff */
[----:B------:R-:W-:Y:S01]  /*0860*/  IADD3.X R44, R26, c[0x0][0x174], R21, P0, P1 ;  /* 0x00005d001a2c7a10 */ /* 0x000fe200007e2415 */
[----:B------:R-:W-:Y:S01]  /*0870*/  IMAD R7, R28, 0x40, R7 ;  /* 0x000000401c077824 */ /* 0x000fe200078e0207 */
[----:B------:R-:W-:Y:S01]  /*0880*/  LEA R232, P0, R22, R166, 0x1 ;  /* 0x000000a616e87211 */ /* 0x000fe200078008ff */
[----:B------:R-:W-:Y:S01]  /*0890*/  IMAD R11, R48, 0x4, R10 ;  /* 0x00000004300b7824 */ /* 0x000fe200078e020a */
[----:B------:R-:W-:Y:S01]  /*08a0*/  LOP3.LUT R19, R32, R25, RZ, 0x3c, !PT ;  /* 0x0000001920137212 */ /* 0x000fe200078e3cff */
[----:B------:R-:W-:Y:S01]  /*08b0*/  IMAD.MOV.U32 R52, RZ, RZ, c[0x0][0x1b8] ;  /* 0x00006e00ff347624 */ /* 0x000fe200078e00ff */
[----:B------:R-:W-:Y:S01]  /*08c0*/  LOP3.LUT R30, R7, 0x10, R20, 0x78, !PT ;  /* 0x00000010071e7812 */ /* 0x000fe200078e7814 */
[----:B------:R-:W-:Y:S01]  /*08d0*/  IMAD R25, R48, 0x4, R11 ;  /* 0x0000000430197824 */ /* 0x000fe200078e020b */
[----:B------:R-:W-:Y:S01]  /*08e0*/  SGXT.U32 R7, R29, 0x1 ;  /* 0x000000011d07781a */ /* 0x000fe20000000000 */
[----:B------:R-:W-:Y:S01]  /*08f0*/  IMAD.MOV.U32 R182, RZ, RZ, -0x800000 ;  /* 0xff800000ffb67424 */ /* 0x000fe200078e00ff */
[----:B------:R-:W-:Y:S01]  /*0900*/  LEA R20, R28, R27, 0x8 ;  /* 0x0000001b1c147211 */ /* 0x000fe200078e40ff */
[----:B------:R-:W-:Y:S01]  /*0910*/  IMAD R26, R48, 0x4, R25 ;  /* 0x00000004301a7824 */ /* 0x000fe200078e0219 */
[----:B------:R-:W-:Y:S01]  /*0920*/  LEA.HI.X.SX32 R233, R22, R46, 0x1, P0 ;  /* 0x0000002e16e97211 */ /* 0x000fe200000f0eff */
[----:B------:R-:W-:Y:S01]  /*0930*/  IMAD R28, R7, c[0x0][0x1b8], RZ ;  /* 0x00006e00071c7a24 */ /* 0x000fe200078e02ff */
[CC--:B------:R-:W-:Y:S01]  /*0940*/  LEA R230, P1, R23.reuse, R166.reuse, 0x1 ;  /* 0x000000a617e67211 */ /* 0x0c0fe200078208ff */
[----:B------:R-:W-:Y:S01]  /*0950*/  IMAD R7, R48, 0x4, R26 ;  /* 0x0000000430077824 */ /* 0x000fe200078e021a */
[----:B------:R-:W-:Y:S01]  /*0960*/  LEA R224, P2, R10, R166, 0x1 ;  /* 0x000000a60ae07211 */ /* 0x000fe200078408ff */
[----:B------:R-:W-:Y:S01]  /*0970*/  IMAD R29, R52, 0x2, R28 ;  /* 0x00000002341d7824 */ /* 0x000fe200078e021c */
[----:B------:R-:W-:Y:S01]  /*0980*/  LEA.HI.X.SX32 R231, R23, R46, 0x1, P1 ;  /* 0x0000002e17e77211 */ /* 0x000fe200008f0eff */
[----:B------:R-:W-:Y:S01]  /*0990*/  IMAD R22, R48, 0x4, R7 ;  /* 0x0000000430167824 */ /* 0x000fe200078e0207 */
[----:B------:R-:W-:Y:S01]  /*09a0*/  LEA R226, P1, R24, R166, 0x1 ;  /* 0x000000a618e27211 */ /* 0x000fe200078208ff */
[----:B------:R-:W-:Y:S01]  /*09b0*/  IMAD.MOV.U32 R180, RZ, RZ, -0x800000 ;  /* 0xff800000ffb47424 */ /* 0x000fe200078e00ff */
[----:B------:R-:W-:Y:S01]  /*09c0*/  LEA.HI.X.SX32 R225, R10, R46, 0x1, P2 ;  /* 0x0000002e0ae17211 */ /* 0x000fe200010f0eff */
[----:B------:R-:W-:Y:S01]  /*09d0*/  IMAD.MOV.U32 R181, RZ, RZ, -0x800000 ;  /* 0xff800000ffb57424 */ /* 0x000fe200078e00ff */
[----:B------:R-:W-:Y:S01]  /*09e0*/  LEA R27, R48, R22, 0x2 ;  /* 0x00000016301b7211 */ /* 0x000fe200078e10ff */
[----:B------:R-:W-:Y:S01]  /*09f0*/  UMOV UR4, URZ ;  /* 0x0000003f00047c82 */ /* 0x000fe20008000000 */
[----:B------:R-:W-:-:S02]  /*0a00*/  LEA.HI.X.SX32 R227, R24, R46, 0x1, P1 ;  /* 0x0000002e18e37211 */ /* 0x000fc400008f0eff */
[-C--:B------:R-:W-:Y:S01]  /*0a10*/  LEA R222, P1, R11, R166.reuse, 0x1 ;  /* 0x000000a60bde7211 */ /* 0x080fe200078208ff */
[C---:B------:R-:W-:Y:S01]  /*0a20*/  IMAD R23, R48.reuse, 0x4, R27 ;  /* 0x0000000430177824 */ /* 0x040fe200078e021b */
[----:B------:R-:W-:Y:S02]  /*0a30*/  LEA R220, P2, R25, R166, 0x1 ;  /* 0x000000a619dc7211 */ /* 0x000fe400078408ff */
[-C--:B------:R-:W-:Y:S02]  /*0a40*/  LEA.HI.X.SX32 R223, R11, R46.reuse, 0x1, P1 ;  /* 0x0000002e0bdf7211 */ /* 0x080fe400008f0eff */
[----:B------:R-:W-:Y:S02]  /*0a50*/  LEA R9, R48, R23, 0x2 ;  /* 0x0000001730097211 */ /* 0x000fe400078e10ff */
[----:B------:R-:W-:Y:S02]  /*0a60*/  LEA.HI.X.SX32 R221, R25, R46, 0x1, P2 ;  /* 0x0000002e19dd7211 */ /* 0x000fe400010f0eff */
[-C--:B------:R-:W-:Y:S01]  /*0a70*/  LEA R218, P1, R26, R166.reuse, 0x1 ;  /* 0x000000a61ada7211 */ /* 0x080fe200078208ff */
[----:B------:R-:W-:Y:S01]  /*0a80*/  IMAD R24, R48, 0x4, R9 ;  /* 0x0000000430187824 */ /* 0x000fe200078e0209 */
[----:B------:R-:W-:-:S02]  /*0a90*/  LEA R216, P2, R7, R166, 0x1 ;  /* 0x000000a607d87211 */ /* 0x000fc400078408ff */
[----:B------:R-:W-:Y:S02]  /*0aa0*/  LEA.HI.X.SX32 R219, R26, R46, 0x1, P1 ;  /* 0x0000002e1adb7211 */ /* 0x000fe400008f0eff */
[----:B------:R-:W-:Y:S02]  /*0ab0*/  LEA R10, R48, R24, 0x2 ;  /* 0x00000018300a7211 */ /* 0x000fe400078e10ff */
[----:B------:R-:W-:Y:S02]  /*0ac0*/  LEA.HI.X.SX32 R217, R7, R46, 0x1, P2 ;  /* 0x0000002e07d97211 */ /* 0x000fe400010f0eff */
[-C--:B------:R-:W-:Y:S01]  /*0ad0*/  LEA R214, P1, R22, R166.reuse, 0x1 ;  /* 0x000000a616d67211 */ /* 0x080fe200078208ff */
[----:B------:R-:W-:Y:S01]  /*0ae0*/  IMAD R11, R48, 0x4, R10 ;  /* 0x00000004300b7824 */ /* 0x000fe200078e020a */
[----:B------:R-:W-:Y:S02]  /*0af0*/  LEA R212, P2, R27, R166, 0x1 ;  /* 0x000000a61bd47211 */ /* 0x000fe400078408ff */
[----:B------:R-:W-:-:S02]  /*0b00*/  LEA.HI.X.SX32 R215, R22, R46, 0x1, P1 ;  /* 0x0000002e16d77211 */ /* 0x000fc400008f0eff */
[C---:B------:R-:W-:Y:S02]  /*0b10*/  LEA R25, R48.reuse, R11, 0x2 ;  /* 0x0000000b30197211 */ /* 0x040fe400078e10ff */
[----:B------:R-:W-:Y:S02]  /*0b20*/  LEA.HI.X.SX32 R213, R27, R46, 0x1, P2 ;  /* 0x0000002e1bd57211 */ /* 0x000fe400010f0eff */
[-C--:B------:R-:W-:Y:S01]  /*0b30*/  LEA R208, P2, R9, R166.reuse, 0x1 ;  /* 0x000000a609d07211 */ /* 0x080fe200078408ff */
[C---:B------:R-:W-:Y:S01]  /*0b40*/  IMAD R26, R48.reuse, 0x4, R25 ;  /* 0x00000004301a7824 */ /* 0x040fe200078e0219 */
[----:B------:R-:W-:Y:S02]  /*0b50*/  LEA R210, P1, R23, R166, 0x1 ;  /* 0x000000a617d27211 */ /* 0x000fe400078208ff */
[----:B------:R-:W-:Y:S02]  /*0b60*/  LEA.HI.X.SX32 R209, R9, R46, 0x1, P2 ;  /* 0x0000002e09d17211 */ /* 0x000fe400010f0eff */
[----:B------:R-:W-:-:S02]  /*0b70*/  LEA R7, R48, R26, 0x2 ;  /* 0x0000001a30077211 */ /* 0x000fc400078e10ff */
[----:B------:R-:W-:Y:S02]  /*0b80*/  LEA.HI.X.SX32 R211, R23, R46, 0x1, P1 ;  /* 0x0000002e17d37211 */ /* 0x000fe400008f0eff */
[----:B------:R-:W-:Y:S01]  /*0b90*/  LEA R204, P2, R10, R166, 0x1 ;  /* 0x000000a60acc7211 */ /* 0x000fe200078408ff */
[----:B------:R-:W-:Y:S01]  /*0ba0*/  IMAD R22, R48, 0x4, R7 ;  /* 0x0000000430167824 */ /* 0x000fe200078e0207 */
[----:B------:R-:W-:Y:S02]  /*0bb0*/  LOP3.LUT R21, R0, 0x10, RZ, 0xc0, !PT ;  /* 0x0000001000157812 */ /* 0x000fe400078ec0ff */
[----:B------:R-:W-:Y:S01]  /*0bc0*/  LEA.HI.X.SX32 R205, R10, R46, 0x1, P2 ;  /* 0x0000002e0acd7211 */ /* 0x000fe200010f0eff */
[----:B------:R-:W-:Y:S01]  /*0bd0*/  IMAD R27, R48, 0x4, R22 ;  /* 0x00000004301b7824 */ /* 0x000fe200078e0216 */
[----:B------:R-:W-:Y:S01]  /*0be0*/  LEA R21, R21, R30, 0x5 ;  /* 0x0000001e15157211 */ /* 0x000fe200078e28ff */
[----:B------:R-:W-:Y:S01]  /*0bf0*/  IMAD R30, R52, 0x2, R29 ;  /* 0x00000002341e7824 */ /* 0x000fe200078e021d */
[CC--:B------:R-:W-:Y:S01]  /*0c00*/  LEA R202, P3, R11.reuse, R166.reuse, 0x1 ;  /* 0x000000a60bca7211 */ /* 0x0c0fe200078608ff */
[----:B------:R-:W-:Y:S01]  /*0c10*/  IMAD R9, R48, 0x4, R27 ;  /* 0x0000000430097824 */ /* 0x000fe200078e021b */
[----:B------:R-:W-:Y:S01]  /*0c20*/  LEA R206, P1, R24, R166, 0x1 ;  /* 0x000000a618ce7211 */ /* 0x000fe200078208ff */
[----:B------:R-:W-:Y:S01]  /*0c30*/  IMAD R32, R52, 0x2, R30 ;  /* 0x0000000234207824 */ /* 0x000fe200078e021e */
[----:B------:R-:W-:Y:S01]  /*0c40*/  LEA.HI.X.SX32 R203, R11, R46, 0x1, P3 ;  /* 0x0000002e0bcb7211 */ /* 0x000fe200018f0eff */
[----:B------:R-:W-:Y:S01]  /*0c50*/  IMAD R23, R48, 0x4, R9 ;  /* 0x0000000430177824 */ /* 0x000fe200078e0209 */
[C---:B------:R-:W-:Y:S01]  /*0c60*/  LEA R196, P3, R7.reuse, R166, 0x1 ;  /* 0x000000a607c47211 */ /* 0x040fe200078608ff */
[----:B------:R-:W-:Y:S01]  /*0c70*/  IMAD R34, R52, 0x2, R32 ;  /* 0x0000000234227824 */ /* 0x000fe200078e0220 */
[-C--:B------:R-:W-:Y:S01]  /*0c80*/  LEA.HI.X.SX32 R207, R24, R46.reuse, 0x1, P1 ;  /* 0x0000002e18cf7211 */ /* 0x080fe200008f0eff */
[----:B------:R-:W-:Y:S01]  /*0c90*/  IMAD R10, R48, 0x4, R23 ;  /* 0x00000004300a7824 */ /* 0x000fe200078e0217 */
[----:B------:R-:W-:Y:S01]  /*0ca0*/  LEA.HI.X.SX32 R197, R7, R46, 0x1, P3 ;  /* 0x0000002e07c57211 */ /* 0x000fe200018f0eff */
[----:B------:R-:W-:Y:S01]  /*0cb0*/  IMAD R35, R52, 0x2, R34 ;  /* 0x0000000234237824 */ /* 0x000fe200078e0222 */
[----:B------:R-:W-:-:S02]  /*0cc0*/  LEA R200, P1, R25, R166, 0x1 ;  /* 0x000000a619c87211 */ /* 0x000fc400078208ff */
[----:B------:R-:W-:Y:S01]  /*0cd0*/  LEA R11, R48, R10, 0x2 ;  /* 0x0000000a300b7211 */ /* 0x000fe200078e10ff */
[----:B------:R-:W-:Y:S01]  /*0ce0*/  IMAD R36, R52, 0x2, R35 ;  /* 0x0000000234247824 */ /* 0x000fe200078e0223 */
[-C--:B------:R-:W-:Y:S02]  /*0cf0*/  LEA R198, P2, R26, R166.reuse, 0x1 ;  /* 0x000000a61ac67211 */ /* 0x080fe400078408ff */
[----:B------:R-:W-:Y:S01]  /*0d00*/  LEA R190, P3, R9, R166, 0x1 ;  /* 0x000000a609be7211 */ /* 0x000fe200078608ff */
[----:B------:R-:W-:Y:S01]  /*0d10*/  IMAD R7, R48, 0x4, R11 ;  /* 0x0000000430077824 */ /* 0x000fe200078e020b */
[-C--:B------:R-:W-:Y:S01]  /*0d20*/  LEA.HI.X.SX32 R201, R25, R46.reuse, 0x1, P1 ;  /* 0x0000002e19c97211 */ /* 0x080fe200008f0eff */
[----:B------:R-:W-:Y:S01]  /*0d30*/  IMAD R37, R52, 0x2, R36 ;  /* 0x0000000234257824 */ /* 0x000fe200078e0224 */
[-C--:B------:R-:W-:Y:S01]  /*0d40*/  LEA.HI.X.SX32 R199, R26, R46.reuse, 0x1, P2 ;  /* 0x0000002e1ac77211 */ /* 0x080fe200010f0eff */
[----:B------:R-:W-:Y:S01]  /*0d50*/  IMAD R24, R48, 0x4, R7 ;  /* 0x0000000430187824 */ /* 0x000fe200078e0207 */
[----:B------:R-:W-:Y:S01]  /*0d60*/  LEA.HI.X.SX32 R191, R9, R46, 0x1, P3 ;  /* 0x0000002e09bf7211 */ /* 0x000fe200018f0eff */
[----:B------:R-:W-:Y:S01]  /*0d70*/  IMAD R38, R52, 0x2, R37 ;  /* 0x0000000234267824 */ /* 0x000fe200078e0225 */
[-C--:B------:R-:W-:Y:S01]  /*0d80*/  LEA R194, P1, R22, R166.reuse, 0x1 ;  /* 0x000000a616c27211 */ /* 0x080fe200078208ff */
[----:B------:R-:W-:Y:S01]  /*0d90*/  IMAD R9, R48, 0x4, R24 ;  /* 0x0000000430097824 */ /* 0x000fe200078e0218 */
[----:B------:R-:W-:Y:S01]  /*0da0*/  LEA R192, P2, R27, R166, 0x1 ;  /* 0x000000a61bc07211 */ /* 0x000fe200078408ff */
[----:B------:R-:W-:Y:S01]  /*0db0*/  IMAD R39, R52, 0x2, R38 ;  /* 0x0000000234277824 */ /* 0x000fe200078e0226 */
[----:B------:R-:W-:-:S02]  /*0dc0*/  LEA.HI.X.SX32 R195, R22, R46, 0x1, P1 ;  /* 0x0000002e16c37211 */ /* 0x000fc400008f0eff */
[----:B------:R-:W-:Y:S01]  /*0dd0*/  LEA.HI.X.SX32 R193, R27, R46, 0x1, P2 ;  /* 0x0000002e1bc17211 */ /* 0x000fe200010f0eff */
[----:B------:R-:W-:Y:S01]  /*0de0*/  IMAD R40, R52, 0x2, R39 ;  /* 0x0000000234287824 */ /* 0x000fe200078e0227 */
[-C--:B------:R-:W-:Y:S02]  /*0df0*/  LEA R186, P2, R10, R166.reuse, 0x1 ;  /* 0x000000a60aba7211 */ /* 0x080fe400078408ff */
[----:B------:R-:W-:Y:S01]  /*0e00*/  LEA R22, R48, R9, 0x2 ;  /* 0x0000000930167211 */ /* 0x000fe200078e10ff */
[----:B------:R-:W-:Y:S01]  /*0e10*/  IMAD R41, R52, 0x2, R40 ;  /* 0x0000000234297824 */ /* 0x000fe200078e0228 */
[-C--:B------:R-:W-:Y:S02]  /*0e20*/  LEA R188, P1, R23, R166.reuse, 0x1 ;  /* 0x000000a617bc7211 */ /* 0x080fe400078208ff */
[----:B------:R-:W-:Y:S02]  /*0e30*/  LEA R184, P3, R11, R166, 0x1 ;  /* 0x000000a60bb87211 */ /* 0x000fe400078608ff */
[-C--:B------:R-:W-:Y:S01]  /*0e40*/  LEA.HI.X.SX32 R187, R10, R46.reuse, 0x1, P2 ;  /* 0x0000002e0abb7211 */ /* 0x080fe200010f0eff */
[----:B------:R-:W-:Y:S01]  /*0e50*/  IMAD R10, R48, 0x4, R22 ;  /* 0x00000004300a7824 */ /* 0x000fe200078e0216 */
[----:B------:R-:W-:-:S02]  /*0e60*/  LEA.HI.X.SX32 R189, R23, R46, 0x1, P1 ;  /* 0x0000002e17bd7211 */ /* 0x000fc400008f0eff */
[----:B------:R-:W-:Y:S01]  /*0e70*/  LEA.HI.X.SX32 R185, R11, R46, 0x1, P3 ;  /* 0x0000002e0bb97211 */ /* 0x000fe200018f0eff */
[----:B------:R-:W-:Y:S01]  /*0e80*/  IMAD R11, R48, 0x4, R10 ;  /* 0x00000004300b7824 */ /* 0x000fe200078e020a */
[-C--:B------:R-:W-:Y:S02]  /*0e90*/  LEA R178, P1, R7, R166.reuse, 0x1 ;  /* 0x000000a607b27211 */ /* 0x080fe400078208ff */
[-C--:B------:R-:W-:Y:S02]  /*0ea0*/  LEA R176, P2, R24, R166.reuse, 0x1 ;  /* 0x000000a618b07211 */ /* 0x080fe400078408ff */
[----:B------:R-:W-:Y:S02]  /*0eb0*/  LEA R174, P3, R9, R166, 0x1 ;  /* 0x000000a609ae7211 */ /* 0x000fe400078608ff */
[-C--:B------:R-:W-:Y:S01]  /*0ec0*/  LEA.HI.X.SX32 R179, R7, R46.reuse, 0x1, P1 ;  /* 0x0000002e07b37211 */ /* 0x080fe200008f0eff */
[----:B------:R-:W-:Y:S01]  /*0ed0*/  IMAD R7, R48, 0x4, R11 ;  /* 0x0000000430077824 */ /* 0x000fe200078e020b */
[----:B------:R-:W-:-:S02]  /*0ee0*/  LEA.HI.X.SX32 R177, R24, R46, 0x1, P2 ;  /* 0x0000002e18b17211 */ /* 0x000fc400010f0eff */
[----:B------:R-:W-:Y:S02]  /*0ef0*/  LEA.HI.X.SX32 R175, R9, R46, 0x1, P3 ;  /* 0x0000002e09af7211 */ /* 0x000fe400018f0eff */
[-C--:B------:R-:W-:Y:S02]  /*0f00*/  LEA R172, P1, R22, R166.reuse, 0x1 ;  /* 0x000000a616ac7211 */ /* 0x080fe400078208ff */
[-C--:B------:R-:W-:Y:S02]  /*0f10*/  LEA R170, P2, R10, R166.reuse, 0x1 ;  /* 0x000000a60aaa7211 */ /* 0x080fe400078408ff */
[-C--:B------:R-:W-:Y:S02]  /*0f20*/  LEA R168, P3, R11, R166.reuse, 0x1 ;  /* 0x000000a60ba87211 */ /* 0x080fe400078608ff */
[----:B------:R-:W-:Y:S02]  /*0f30*/  LEA R166, P4, R7, R166, 0x1 ;  /* 0x000000a607a67211 */ /* 0x000fe400078808ff */
[----:B------:R-:W-:-:S02]  /*0f40*/  LEA R42, R52, R41, 0x1 ;  /* 0x00000029342a7211 */ /* 0x000fc400078e08ff */
[----:B------:R-:W-:Y:S02]  /*0f50*/  LEA.HI.X.SX32 R167, R7, R46, 0x1, P4 ;  /* 0x0000002e07a77211 */ /* 0x000fe400020f0eff */
[----:B------:R-:W-:Y:S02]  /*0f60*/  LEA R7, R52, R42, 0x1 ;  /* 0x0000002a34077211 */ /* 0x000fe400078e08ff */
[-C--:B------:R-:W-:Y:S02]  /*0f70*/  LEA.HI.X.SX32 R171, R10, R46.reuse, 0x1, P2 ;  /* 0x0000002e0aab7211 */ /* 0x080fe400010f0eff */
[----:B------:R-:W-:Y:S01]  /*0f80*/  LEA.HI.X.SX32 R169, R11, R46, 0x1, P3 ;  /* 0x0000002e0ba97211 */ /* 0x000fe200018f0eff */
[----:B------:R-:W-:Y:S01]  /*0f90*/  IMAD R9, R52, 0x2, R7 ;  /* 0x0000000234097824 */ /* 0x000fe200078e0207 */
[----:B------:R-:W-:Y:S02]  /*0fa0*/  LEA R164, P0, R28, R118, 0x1 ;  /* 0x000000761ca47211 */ /* 0x000fe400078008ff */
[----:B------:R-:W-:Y:S01]  /*0fb0*/  LEA.HI.X.SX32 R173, R22, R46, 0x1, P1 ;  /* 0x0000002e16ad7211 */ /* 0x000fe200008f0eff */
[----:B------:R-:W-:Y:S01]  /*0fc0*/  IMAD R10, R52, 0x2, R9 ;  /* 0x00000002340a7824 */ /* 0x000fe200078e0209 */
[----:B------:R-:W-:-:S02]  /*0fd0*/  LEA.HI.X.SX32 R165, R28, R44, 0x1, P0 ;  /* 0x0000002c1ca57211 */ /* 0x000fc400000f0eff */
[-C--:B------:R-:W-:Y:S01]  /*0fe0*/  LEA R160, P0, R30, R118.reuse, 0x1 ;  /* 0x000000761ea07211 */ /* 0x080fe200078008ff */
[----:B------:R-:W-:Y:S01]  /*0ff0*/  IMAD R11, R52, 0x2, R10 ;  /* 0x00000002340b7824 */ /* 0x000fe200078e020a */
[C---:B------:R-:W-:Y:S02]  /*1000*/  LEA R162, P1, R29.reuse, R118, 0x1 ;  /* 0x000000761da27211 */ /* 0x040fe400078208ff */
[----:B------:R-:W-:Y:S02]  /*1010*/  LEA.HI.X.SX32 R161, R30, R44, 0x1, P0 ;  /* 0x0000002c1ea17211 */ /* 0x000fe400000f0eff */
[----:B------:R-:W-:Y:S02]  /*1020*/  LEA R22, R52, R11, 0x1 ;  /* 0x0000000b34167211 */ /* 0x000fe400078e08ff */
[----:B------:R-:W-:Y:S02]  /*1030*/  LEA R156, P0, R34, R118, 0x1 ;  /* 0x00000076229c7211 */ /* 0x000fe400078008ff */
[----:B------:R-:W-:Y:S01]  /*1040*/  LEA.HI.X.SX32 R163, R29, R44, 0x1, P1 ;  /* 0x0000002c1da37211 */ /* 0x000fe200008f0eff */
[----:B------:R-:W-:Y:S01]  /*1050*/  IMAD R23, R52, 0x2, R22 ;  /* 0x0000000234177824 */ /* 0x000fe200078e0216 */
[----:B------:R-:W-:-:S02]  /*1060*/  LEA R158, P2, R32, R118, 0x1 ;  /* 0x00000076209e7211 */ /* 0x000fc400078408ff */
[----:B------:R-:W-:Y:S01]  /*1070*/  LEA R154, P1, R35, R118, 0x1 ;  /* 0x00000076239a7211 */ /* 0x000fe200078208ff */
[----:B------:R-:W-:Y:S01]  /*1080*/  IMAD R24, R52, 0x2, R23 ;  /* 0x0000000234187824 */ /* 0x000fe200078e0217 */
[----:B------:R-:W-:Y:S02]  /*1090*/  LEA.HI.X.SX32 R157, R34, R44, 0x1, P0 ;  /* 0x0000002c229d7211 */ /* 0x000fe400000f0eff */
[----:B------:R-:W-:Y:S01]  /*10a0*/  LEA R150, P0, R37, R118, 0x1 ;  /* 0x0000007625967211 */ /* 0x000fe200078008ff */
[----:B------:R-:W-:Y:S01]  /*10b0*/  IMAD R25, R52, 0x2, R24 ;  /* 0x0000000234197824 */ /* 0x000fe200078e0218 */
[-C--:B------:R-:W-:Y:S01]  /*10c0*/  LEA.HI.X.SX32 R159, R32, R44.reuse, 0x1, P2 ;  /* 0x0000002c209f7211 */ /* 0x080fe200010f0eff */
[----:B------:R-:W-:Y:S01]  /*10d0*/  IMAD.SHL.U32 R32, R13, 0x8, RZ ;  /* 0x000000080d207824 */ /* 0x000fe200078e00ff */
[----:B------:R-:W-:Y:S02]  /*10e0*/  LEA.HI.X.SX32 R155, R35, R44, 0x1, P1 ;  /* 0x0000002c239b7211 */ /* 0x000fe400008f0eff */
[----:B------:R-:W-:-:S02]  /*10f0*/  LEA R152, P2, R36, R118, 0x1 ;  /* 0x0000007624987211 */ /* 0x000fc400078408ff */
[----:B------:R-:W-:Y:S02]  /*1100*/  LEA R148, P1, R38, R118, 0x1 ;  /* 0x0000007626947211 */ /* 0x000fe400078208ff */
[----:B------:R-:W-:Y:S02]  /*1110*/  LEA.HI.X.SX32 R151, R37, R44, 0x1, P0 ;  /* 0x0000002c25977211 */ /* 0x000fe400000f0eff */
[----:B------:R-:W-:Y:S02]  /*1120*/  LEA R144, P0, R40, R118, 0x1 ;  /* 0x0000007628907211 */ /* 0x000fe400078008ff */
[----:B------:R-:W-:Y:S02]  /*1130*/  LEA R26, R52, R25, 0x1 ;  /* 0x00000019341a7211 */ /* 0x000fe400078e08ff */
[-C--:B------:R-:W-:Y:S02]  /*1140*/  LEA.HI.X.SX32 R153, R36, R44.reuse, 0x1, P2 ;  /* 0x0000002c24997211 */ /* 0x080fe400010f0eff */
[----:B------:R-:W-:Y:S01]  /*1150*/  LEA.HI.X.SX32 R149, R38, R44, 0x1, P1 ;  /* 0x0000002c26957211 */ /* 0x000fe200008f0eff */
[----:B------:R-:W-:Y:S01]  /*1160*/  IMAD R27, R52, 0x2, R26 ;  /* 0x00000002341b7824 */ /* 0x000fe200078e021a */
[----:B------:R-:W-:-:S02]  /*1170*/  LEA R146, P2, R39, R118, 0x1 ;  /* 0x0000007627927211 */ /* 0x000fc400078408ff */
[----:B------:R-:W-:Y:S02]  /*1180*/  LEA R142, P1, R41, R118, 0x1 ;  /* 0x00000076298e7211 */ /* 0x000fe400078208ff */
[----:B------:R-:W-:Y:S02]  /*1190*/  LEA.HI.X.SX32 R145, R40, R44, 0x1, P0 ;  /* 0x0000002c28917211 */ /* 0x000fe400000f0eff */
[----:B------:R-:W-:Y:S02]  /*11a0*/  LEA R138, P0, R7, R118, 0x1 ;  /* 0x00000076078a7211 */ /* 0x000fe400078008ff */
[-C--:B------:R-:W-:Y:S02]  /*11b0*/  LEA.HI.X.SX32 R147, R39, R44.reuse, 0x1, P2 ;  /* 0x0000002c27937211 */ /* 0x080fe400010f0eff */
[----:B------:R-:W-:Y:S02]  /*11c0*/  LEA.HI.X.SX32 R143, R41, R44, 0x1, P1 ;  /* 0x0000002c298f7211 */ /* 0x000fe400008f0eff */
[----:B------:R-:W-:-:S02]  /*11d0*/  LEA R140, P2, R42, R118, 0x1 ;  /* 0x000000762a8c7211 */ /* 0x000fc400078408ff */
[----:B------:R-:W-:Y:S02]  /*11e0*/  LEA R136, P1, R9, R118, 0x1 ;  /* 0x0000007609887211 */ /* 0x000fe400078208ff */
[-C--:B------:R-:W-:Y:S01]  /*11f0*/  LEA.HI.X.SX32 R139, R7, R44.reuse, 0x1, P0 ;  /* 0x0000002c078b7211 */ /* 0x080fe200000f0eff */
[----:B------:R-:W-:Y:S01]  /*1200*/  IMAD R7, R52, 0x2, R27 ;  /* 0x0000000234077824 */ /* 0x000fe200078e021b */
[-C--:B------:R-:W-:Y:S02]  /*1210*/  LEA.HI.X.SX32 R141, R42, R44.reuse, 0x1, P2 ;  /* 0x0000002c2a8d7211 */ /* 0x080fe400010f0eff */
[----:B------:R-:W-:Y:S01]  /*1220*/  LEA.HI.X.SX32 R137, R9, R44, 0x1, P1 ;  /* 0x0000002c09897211 */ /* 0x000fe200008f0eff */
[----:B------:R-:W-:Y:S01]  /*1230*/  IMAD R9, R52, 0x2, R7 ;  /* 0x0000000234097824 */ /* 0x000fe200078e0207 */
[-C--:B------:R-:W-:Y:S02]  /*1240*/  LEA R134, P2, R10, R118.reuse, 0x1 ;  /* 0x000000760a867211 */ /* 0x080fe400078408ff */
[----:B------:R-:W-:-:S02]  /*1250*/  LEA R132, P0, R11, R118, 0x1 ;  /* 0x000000760b847211 */ /* 0x000fc400078008ff */
[----:B------:R-:W-:Y:S02]  /*1260*/  LEA.HI.X.SX32 R135, R10, R44, 0x1, P2 ;  /* 0x0000002c0a877211 */ /* 0x000fe400010f0eff */
[----:B------:R-:W-:Y:S02]  /*1270*/  LEA R10, R52, R9, 0x1 ;  /* 0x00000009340a7211 */ /* 0x000fe400078e08ff */
[----:B------:R-:W-:Y:S02]  /*1280*/  LEA R130, P1, R22, R118, 0x1 ;  /* 0x0000007616827211 */ /* 0x000fe400078208ff */
[-C--:B------:R-:W-:Y:S01]  /*1290*/  LEA.HI.X.SX32 R133, R11, R44.reuse, 0x1, P0 ;  /* 0x0000002c0b857211 */ /* 0x080fe200000f0eff */
[----:B------:R-:W-:Y:S01]  /*12a0*/  IMAD R11, R52, 0x2, R10 ;  /* 0x00000002340b7824 */ /* 0x000fe200078e020a */
[----:B------:R-:W-:Y:S02]  /*12b0*/  LEA.HI.X.SX32 R131, R22, R44, 0x1, P1 ;  /* 0x0000002c16837211 */ /* 0x000fe400008f0eff */
[-C--:B------:R-:W-:Y:S01]  /*12c0*/  LEA R124, P1, R25, R118.reuse, 0x1 ;  /* 0x00000076197c7211 */ /* 0x080fe200078208ff */
[----:B------:R-:W-:Y:S01]  /*12d0*/  IMAD R22, R52, 0x2, R11 ;  /* 0x0000000234167824 */ /* 0x000fe200078e020b */
[----:B------:R-:W-:-:S02]  /*12e0*/  LEA R128, P2, R23, R118, 0x1 ;  /* 0x0000007617807211 */ /* 0x000fc400078408ff */
[-C--:B------:R-:W-:Y:S02]  /*12f0*/  LEA.HI.X.SX32 R125, R25, R44.reuse, 0x1, P1 ;  /* 0x0000002c197d7211 */ /* 0x080fe400008f0eff */
[----:B------:R-:W-:Y:S01]  /*1300*/  LEA.HI.X.SX32 R129, R23, R44, 0x1, P2 ;  /* 0x0000002c17817211 */ /* 0x000fe200010f0eff */
[----:B------:R-:W-:Y:S01]  /*1310*/  IMAD R23, R52, 0x2, R22 ;  /* 0x0000000234177824 */ /* 0x000fe200078e0216 */
[-C--:B------:R-:W-:Y:S02]  /*1320*/  LEA R126, P0, R24, R118.reuse, 0x1 ;  /* 0x00000076187e7211 */ /* 0x080fe400078008ff */
[CC--:B------:R-:W-:Y:S02]  /*1330*/  LEA R46, P1, R7.reuse, R118.reuse, 0x1 ;  /* 0x00000076072e7211 */ /* 0x0c0fe400078208ff */
[----:B------:R-:W-:Y:S02]  /*1340*/  LEA R122, P2, R26, R118, 0x1 ;  /* 0x000000761a7a7211 */ /* 0x000fe400078408ff */
[-C--:B------:R-:W-:Y:S01]  /*1350*/  LEA.HI.X.SX32 R127, R24, R44.reuse, 0x1, P0 ;  /* 0x0000002c187f7211 */ /* 0x080fe200000f0eff */
[----:B------:R-:W-:Y:S01]  /*1360*/  IMAD.MOV.U32 R24, RZ, RZ, RZ ;  /* 0x000000ffff187224 */ /* 0x000fe200078e00ff */
[----:B------:R-:W-:-:S02]  /*1370*/  LEA.HI.X.SX32 R47, R7, R44, 0x1, P1 ;  /* 0x0000002c072f7211 */ /* 0x000fc400008f0eff */
[----:B------:R-:W-:Y:S02]  /*1380*/  LEA.HI.X.SX32 R123, R26, R44, 0x1, P2 ;  /* 0x0000002c1a7b7211 */ /* 0x000fe400010f0eff */
[-C--:B------:R-:W-:Y:S02]  /*1390*/  LEA R120, P0, R27, R118.reuse, 0x1 ;  /* 0x000000761b787211 */ /* 0x080fe400078008ff */
[-C--:B------:R-:W-:Y:S02]  /*13a0*/  LEA R108, P1, R11, R118.reuse, 0x1 ;  /* 0x000000760b6c7211 */ /* 0x080fe400078208ff */
[----:B------:R-:W-:Y:S02]  /*13b0*/  LEA R48, P2, R9, R118, 0x1 ;  /* 0x0000007609307211 */ /* 0x000fe400078408ff */
[----:B------:R-:W-:Y:S02]  /*13c0*/  LEA R7, R52, R23, 0x1 ;  /* 0x0000001734077211 */ /* 0x000fe400078e08ff */
[----:B------:R-:W-:-:S02]  /*13d0*/  SHF.R.U32.HI R26, RZ, 0x2, R0 ;  /* 0x00000002ff1a7819 */ /* 0x000fc40000011600 */
[-C--:B------:R-:W-:Y:S02]  /*13e0*/  LEA.HI.X.SX32 R121, R27, R44.reuse, 0x1, P0 ;  /* 0x0000002c1b797211 */ /* 0x080fe400000f0eff */
[-C--:B------:R-:W-:Y:S01]  /*13f0*/  LEA.HI.X.SX32 R109, R11, R44.reuse, 0x1, P1 ;  /* 0x0000002c0b6d7211 */ /* 0x080fe200008f0eff */
[----:B------:R-:W-:Y:S01]  /*1400*/  IMAD.MOV.U32 R11, RZ, RZ, 0x3f800000 ;  /* 0x3f800000ff0b7424 */ /* 0x000fe200078e00ff */
[----:B------:R-:W-:Y:S01]  /*1410*/  LEA.HI.X.SX32 R49, R9, R44, 0x1, P2 ;  /* 0x0000002c09317211 */ /* 0x000fe200010f0eff */
[----:B------:R-:W-:Y:S01]  /*1420*/  IMAD R9, R52, 0x2, R7 ;  /* 0x0000000234097824 */ /* 0x000fe200078e0207 */
[-C--:B------:R-:W-:Y:S02]  /*1430*/  LEA R50, P0, R10, R118.reuse, 0x1 ;  /* 0x000000760a327211 */ /* 0x080fe400078008ff */
[----:B------:R-:W-:Y:S02]  /*1440*/  LEA R114, P1, R7, R118, 0x1 ;  /* 0x0000007607727211 */ /* 0x000fe400078208ff */
[----:B------:R-:W-:-:S02]  /*1450*/  SGXT.U32 R26, R26, 0x3 ;  /* 0x000000031a1a781a */ /* 0x000fc40000000000 */
[----:B------:R-:W-:Y:S02]  /*1460*/  LEA R110, P2, R22, R118, 0x1 ;  /* 0x00000076166e7211 */ /* 0x000fe400078408ff */
[-C--:B------:R-:W-:Y:S01]  /*1470*/  LEA.HI.X.SX32 R51, R10, R44.reuse, 0x1, P0 ;  /* 0x0000002c0a337211 */ /* 0x080fe200000f0eff */
[----:B------:R-:W-:Y:S01]  /*1480*/  IMAD R10, R52, 0x2, R9 ;  /* 0x00000002340a7824 */ /* 0x000fe200078e0209 */
[----:B------:R-:W-:Y:S02]  /*1490*/  LEA.HI.X.SX32 R115, R7, R44, 0x1, P1 ;  /* 0x0000002c07737211 */ /* 0x000fe400008f0eff */
[C---:B------:R-:W-:Y:S02]  /*14a0*/  LOP3.LUT R36, R26.reuse, 0x18, RZ, 0xfc, !PT ;  /* 0x000000181a247812 */ /* 0x040fe400078efcff */
[----:B------:R-:W-:Y:S02]  /*14b0*/  SHF.R.U32.HI R7, RZ, 0x3, R12 ;  /* 0x00000003ff077819 */ /* 0x000fe4000001160c */
[----:B------:R-:W-:Y:S01]  /*14c0*/  LOP3.LUT R34, R26, 0x8, RZ, 0xfc, !PT ;  /* 0x000000081a227812 */ /* 0x000fe200078efcff */
[----:B------:R-:W-:Y:S01]  /*14d0*/  IMAD.SHL.U32 R36, R36, 0x20, RZ ;  /* 0x0000002024247824 */ /* 0x000fe200078e00ff */
[----:B------:R-:W-:-:S02]  /*14e0*/  LOP3.LUT R35, R26, 0x10, RZ, 0xfc, !PT ;  /* 0x000000101a237812 */ /* 0x000fc400078efcff */
[----:B------:R-:W-:Y:S01]  /*14f0*/  LEA.HI.X.SX32 R111, R22, R44, 0x1, P2 ;  /* 0x0000002c166f7211 */ /* 0x000fe200010f0eff */
[----:B------:R-:W-:Y:S01]  /*1500*/  IMAD.SHL.U32 R34, R34, 0x20, RZ ;  /* 0x0000002022227824 */ /* 0x000fe200078e00ff */
[-C--:B------:R-:W-:Y:S02]  /*1510*/  LEA R112, P0, R23, R118.reuse, 0x1 ;  /* 0x0000007617707211 */ /* 0x080fe400078008ff */
[-C--:B------:R-:W-:Y:S02]  /*1520*/  LEA R116, P2, R9, R118.reuse, 0x1 ;  /* 0x0000007609747211 */ /* 0x080fe400078408ff */
[----:B------:R-:W-:Y:S02]  /*1530*/  LOP3.LUT R7, R7, 0x1c, RZ, 0xc0, !PT ;  /* 0x0000001c07077812 */ /* 0x000fe400078ec0ff */
[----:B------:R-:W-:Y:S02]  /*1540*/  SHF.L.U32 R35, R35, 0x5, RZ ;  /* 0x0000000523237819 */ /* 0x000fe400000006ff */
[----:B------:R-:W-:Y:S01]  /*1550*/  LEA R118, P3, R10, R118, 0x1 ;  /* 0x000000760a767211 */ /* 0x000fe200078608ff */
[----:B------:R-:W-:Y:S01]  /*1560*/  IMAD.IADD R32, R32, 0x1, R7 ;  /* 0x0000000120207824 */ /* 0x000fe200078e0207 */
[----:B------:R-:W-:Y:S01]  /*1570*/  LOP3.LUT R33, R33, 0x10, R0, 0x78, !PT ;  /* 0x0000001021217812 */ /* 0x000fe200078e7800 */
[C---:B------:R-:W-:Y:S01]  /*1580*/  IMAD.IADD R40, R7.reuse, 0x1, R34 ;  /* 0x0000000107287824 */ /* 0x040fe200078e0222 */
[----:B------:R-:W-:Y:S01]  /*1590*/  LOP3.LUT R28, R26, R31, RZ, 0xfc, !PT ;  /* 0x0000001f1a1c7212 */ /* 0x000fe200078efcff */
[----:B------:R-:W-:Y:S01]  /*15a0*/  IMAD.IADD R41, R7, 0x1, R35 ;  /* 0x0000000107297824 */ /* 0x000fe200078e0223 */
[----:B------:R-:W-:-:S02]  /*15b0*/  LOP3.LUT R29, R31, 0x8, R26, 0xfe, !PT ;  /* 0x000000081f1d7812 */ /* 0x000fc400078efe1a */
[--C-:B------:R-:W-:Y:S02]  /*15c0*/  LOP3.LUT R30, R31, 0x10, R26.reuse, 0xfe, !PT ;  /* 0x000000101f1e7812 */ /* 0x100fe400078efe1a */
[-C--:B------:R-:W-:Y:S02]  /*15d0*/  LEA.HI.X.SX32 R113, R23, R44.reuse, 0x1, P0 ;  /* 0x0000002c17717211 */ /* 0x080fe400000f0eff */
[-C--:B------:R-:W-:Y:S01]  /*15e0*/  LEA.HI.X.SX32 R117, R9, R44.reuse, 0x1, P2 ;  /* 0x0000002c09757211 */ /* 0x080fe200010f0eff */
[----:B------:R-:W-:Y:S01]  /*15f0*/  IMAD.MOV.U32 R9, RZ, RZ, RZ ;  /* 0x000000ffff097224 */ /* 0x000fe200078e00ff */
[----:B------:R-:W-:Y:S01]  /*1600*/  LEA.HI.X.SX32 R119, R10, R44, 0x1, P3 ;  /* 0x0000002c0a777211 */ /* 0x000fe200018f0eff */
[----:B------:R-:W-:Y:S01]  /*1610*/  IMAD.MOV.U32 R44, RZ, RZ, 0x3f800000 ;  /* 0x3f800000ff2c7424 */ /* 0x000fe200078e00ff */
[----:B------:R-:W-:Y:S02]  /*1620*/  LOP3.LUT R31, R31, 0x18, R26, 0xfe, !PT ;  /* 0x000000181f1f7812 */ /* 0x000fe400078efe1a */
[----:B------:R-:W-:-:S02]  /*1630*/  IADD3 R42, R7, R36, RZ ;  /* 0x00000024072a7210 */ /* 0x000fc40007ffe0ff */
[----:B------:R-:W-:Y:S02]  /*1640*/  LOP3.LUT P0, RZ, R0, 0x7, RZ, 0xc0, !PT ;  /* 0x0000000700ff7812 */ /* 0x000fe4000780c0ff */
[----:B------:R-:W-:Y:S02]  /*1650*/  ISETP.NE.U32.AND P1, PT, R14, RZ, PT ;  /* 0x000000ff0e00720c */ /* 0x000fe40003f25070 */
[----:B------:R-:W-:Y:S02]  /*1660*/  LOP3.LUT R22, R6, 0x40, RZ, 0x3c, !PT ;  /* 0x0000004006167812 */ /* 0x000fe400078e3cff */
[----:B------:R-:W-:Y:S02]  /*1670*/  MOV R10, 0x3f800000 ;  /* 0x3f800000000a7802 */ /* 0x000fe40000000f00 */
[----:B------:R-:W-:Y:S02]  /*1680*/  MOV R183, 0xff800000 ;  /* 0xff80000000b77802 */ /* 0x000fe40000000f00 */
[----:B------:R-:W-:-:S02]  /*1690*/  MOV R45, 0x3f800000 ;  /* 0x3f800000002d7802 */ /* 0x000fc40000000f00 */
[C---:B------:R-:W-:Y:S02]  /*16a0*/  LOP3.LUT R37, R16.reuse, 0x20, RZ, 0x3c, !PT ;  /* 0x0000002010257812 */ /* 0x040fe400078e3cff */
[C---:B------:R-:W-:Y:S02]  /*16b0*/  LOP3.LUT R38, R16.reuse, 0x40, RZ, 0x3c, !PT ;  /* 0x0000004010267812 */ /* 0x040fe400078e3cff */
[----:B------:R-:W-:Y:S02]  /*16c0*/  LOP3.LUT R39, R16, 0x60, RZ, 0x3c, !PT ;  /* 0x0000006010277812 */ /* 0x000fe400078e3cff */
[----:B------:R-:W-:Y:S02]  /*16d0*/  LOP3.LUT R43, R17, 0x40, RZ, 0x3c, !PT ;  /* 0x00000040112b7812 */ /* 0x000fe400078e3cff */
[C---:B------:R-:W-:Y:S02]  /*16e0*/  LOP3.LUT R7, R33.reuse, 0x20, RZ, 0x3c, !PT ;  /* 0x0000002021077812 */ /* 0x040fe400078e3cff */
[----:B------:R-:W-:-:S02]  /*16f0*/  LOP3.LUT R23, R33, 0x40, RZ, 0x3c, !PT ;  /* 0x0000004021177812 */ /* 0x000fc400078e3cff */
[----:B------:R-:W-:Y:S02]  /*1700*/  LOP3.LUT R25, R33, 0x60, RZ, 0x3c, !PT ;  /* 0x0000006021197812 */ /* 0x000fe400078e3cff */
[----:B------:R-:W-:Y:S02]  /*1710*/  LOP3.LUT R26, R21, 0x20, RZ, 0x3c, !PT ;  /* 0x00000020151a7812 */ /* 0x000fe400078e3cff */
[----:B------:R-:W-:Y:S02]  /*1720*/  LOP3.LUT R27, R20, 0x40, RZ, 0x3c, !PT ;  /* 0x00000040141b7812 */ /* 0x000fe400078e3cff */
.L_x_9:
[----:B------:R-:W-:-:S04]  /*1730*/  IMAD.WIDE R52, R9, 0x2, R232 ;  /* 0x0000000209347825 */ /* 0x000fc800078e02e8 */
[C---:B------:R-:W-:Y:S01]  /*1740*/  IMAD.WIDE R54, R9.reuse, 0x2, R230 ;  /* 0x0000000209367825 */ /* 0x040fe200078e02e6 */
[----:B------:R0:W2:Y:S03]  /*1750*/  LDG.E.U16 R81, [R52.64] ;  /* 0x0000000634517981 */ /* 0x0000a6000c1e1500 */
[C---:B------:R-:W-:Y:S01]  /*1760*/  IMAD.WIDE R76, R9.reuse, 0x2, R228 ;  /* 0x00000002094c7825 */ /* 0x040fe200078e02e4 */
[----:B------:R1:W3:Y:S03]  /*1770*/  LDG.E.U16 R85, [R54.64] ;  /* 0x0000000636557981 */ /* 0x0002e6000c1e1500 */
[C---:B------:R-:W-:Y:S01]  /*1780*/  IMAD.WIDE R74, R9.reuse, 0x2, R224 ;  /* 0x00000002094a7825 */ /* 0x040fe200078e02e0 */
[----:B------:R4:W5:Y:S03]  /*1790*/  LDG.E.U16 R83, [R76.64] ;  /* 0x000000064c537981 */ /* 0x000966000c1e1500 */
[C---:B------:R-:W-:Y:S01]  /*17a0*/  IMAD.WIDE R72, R9.reuse, 0x2, R222 ;  /* 0x0000000209487825 */ /* 0x040fe200078e02de */
[----:B------:R0:W3:Y:S03]  /*17b0*/  LDG.E.U16 R89, [R74.64] ;  /* 0x000000064a597981 */ /* 0x0000e6000c1e1500 */
[C---:B------:R-:W-:Y:S01]  /*17c0*/  IMAD.WIDE R70, R9.reuse, 0x2, R220 ;  /* 0x0000000209467825 */ /* 0x040fe200078e02dc */
[----:B------:R1:W3:Y:S03]  /*17d0*/  LDG.E.U16 R91, [R72.64] ;  /* 0x00000006485b7981 */ /* 0x0002e6000c1e1500 */
[C---:B------:R-:W-:Y:S01]  /*17e0*/  IMAD.WIDE R78, R9.reuse, 0x2, R226 ;  /* 0x00000002094e7825 */ /* 0x040fe200078e02e2 */
[----:B------:R4:W3:Y:S03]  /*17f0*/  LDG.E.U16 R93, [R70.64] ;  /* 0x00000006465d7981 */ /* 0x0008e6000c1e1500 */
[C---:B0-----:R-:W-:Y:S01]  /*1800*/  IMAD.WIDE R52, R9.reuse, 0x2, R218 ;  /* 0x0000000209347825 */ /* 0x041fe200078e02da */
[----:B------:R0:W3:Y:S03]  /*1810*/  LDG.E.U16 R87, [R78.64] ;  /* 0x000000064e577981 */ /* 0x0000e6000c1e1500 */
[C---:B-1----:R-:W-:Y:S01]  /*1820*/  IMAD.WIDE R54, R9.reuse, 0x2, R216 ;  /* 0x0000000209367825 */ /* 0x042fe200078e02d8 */
[----:B------:R1:W3:Y:S03]  /*1830*/  LDG.E.U16 R95, [R52.64] ;  /* 0x00000006345f7981 */ /* 0x0002e6000c1e1500 */
[C---:B------:R-:W-:Y:S01]  /*1840*/  IMAD.WIDE R56, R9.reuse, 0x2, R214 ;  /* 0x0000000209387825 */ /* 0x040fe200078e02d6 */
[----:B------:R0:W3:Y:S03]  /*1850*/  LDG.E.U16 R97, [R54.64] ;  /* 0x0000000636617981 */ /* 0x0000e6000c1e1500 */
[C---:B------:R-:W-:Y:S01]  /*1860*/  IMAD.WIDE R58, R9.reuse, 0x2, R212 ;  /* 0x00000002093a7825 */ /* 0x040fe200078e02d4 */
[----:B------:R0:W3:Y:S03]  /*1870*/  LDG.E.U16 R99, [R56.64] ;  /* 0x0000000638637981 */ /* 0x0000e6000c1e1500 */
[C---:B------:R-:W-:Y:S01]  /*1880*/  IMAD.WIDE R68, R9.reuse, 0x2, R210 ;  /* 0x0000000209447825 */ /* 0x040fe200078e02d2 */
[----:B------:R0:W3:Y:S03]  /*1890*/  LDG.E.U16 R101, [R58.64] ;  /* 0x000000063a657981 */ /* 0x0000e6000c1e1500 */
[C---:B----4-:R-:W-:Y:S01]  /*18a0*/  IMAD.WIDE R70, R9.reuse, 0x2, R208 ;  /* 0x0000000209467825 */ /* 0x050fe200078e02d0 */
[----:B------:R4:W3:Y:S03]  /*18b0*/  LDG.E.U16 R103, [R68.64] ;  /* 0x0000000644677981 */ /* 0x0008e6000c1e1500 */
        /* <DEDUP_REMOVED lines=20> */
[----:B------:R-:W-:-:S02]  /*1a00*/  IMAD.WIDE R72, R9, 0x2, R176 ;  /* 0x0000000209487825 */ /* 0x000fc400078e02b0 */
[----:B------:R-:W3:Y:S02]  /*1a10*/  LDG.E.U16 R71, [R70.64] ;  /* 0x0000000646477981 */ /* 0x000ee4000c1e1500 */
[C---:B------:R-:W-:Y:S02]  /*1a20*/  IMAD.WIDE R74, R9.reuse, 0x2, R172 ;  /* 0x00000002094a7825 */ /* 0x040fe400078e02ac */
[----:B------:R4:W3:Y:S02]  /*1a30*/  LDG.E.U16 R73, [R72.64] ;  /* 0x0000000648497981 */ /* 0x0008e4000c1e1500 */
[C---:B0-----:R-:W-:Y:S02]  /*1a40*/  IMAD.WIDE R76, R9.reuse, 0x2, R168 ;  /* 0x00000002094c7825 */ /* 0x041fe400078e02a8 */
[----:B------:R0:W3:Y:S02]  /*1a50*/  LDG.E.U16 R75, [R74.64] ;  /* 0x000000064a4b7981 */ /* 0x0000e4000c1e1500 */
[----:B-1----:R-:W-:-:S02]  /*1a60*/  IMAD.WIDE R78, R9, 0x2, R190 ;  /* 0x00000002094e7825 */ /* 0x002fc400078e02be */
[----:B------:R-:W3:Y:S02]  /*1a70*/  LDG.E.U16 R77, [R76.64] ;  /* 0x000000064c4d7981 */ /* 0x000ee4000c1e1500 */
[C---:B------:R-:W-:Y:S02]  /*1a80*/  IMAD.WIDE R52, R9.reuse, 0x2, R186 ;  /* 0x0000000209347825 */ /* 0x040fe400078e02ba */
[----:B------:R-:W3:Y:S02]  /*1a90*/  LDG.E.U16 R249, [R78.64] ;  /* 0x000000064ef97981 */ /* 0x000ee4000c1e1500 */
[C---:B------:R-:W-:Y:S02]  /*1aa0*/  IMAD.WIDE R54, R9.reuse, 0x2, R178 ;  /* 0x0000000209367825 */ /* 0x040fe400078e02b2 */
[----:B------:R-:W3:Y:S02]  /*1ab0*/  LDG.E.U16 R80, [R52.64] ;  /* 0x0000000634507981 */ /* 0x000ee4000c1e1500 */
[----:B------:R-:W-:-:S02]  /*1ac0*/  IMAD.WIDE R56, R9, 0x2, R174 ;  /* 0x0000000209387825 */ /* 0x000fc400078e02ae */
[----:B------:R-:W3:Y:S02]  /*1ad0*/  LDG.E.U16 R82, [R54.64] ;  /* 0x0000000636527981 */ /* 0x000ee4000c1e1500 */
[C---:B----4-:R-:W-:Y:S02]  /*1ae0*/  IMAD.WIDE R58, R9.reuse, 0x2, R170 ;  /* 0x00000002093a7825 */ /* 0x050fe400078e02aa */
[----:B------:R-:W4:Y:S02]  /*1af0*/  LDG.E.U16 R72, [R56.64] ;  /* 0x0000000638487981 */ /* 0x000f24000c1e1500 */
[----:B------:R-:W-:Y:S02]  /*1b00*/  IMAD.WIDE R68, R9, 0x2, R166 ;  /* 0x0000000209447825 */ /* 0x000fe400078e02a6 */
[----:B0-----:R-:W4:Y:S04]  /*1b10*/  LDG.E.U16 R74, [R58.64] ;  /* 0x000000063a4a7981 */ /* 0x001f28000c1e1500 */
[----:B------:R-:W4:Y:S04]  /*1b20*/  LDG.E.U16 R84, [R68.64] ;  /* 0x0000000644547981 */ /* 0x000f28000c1e1500 */
[----:B------:R-:W-:Y:S06]  /*1b30*/  BAR.SYNC.DEFER_BLOCKING 0x0 ;  /* 0x0000000000007b1d */ /* 0x000fec0000010000 */
[----:B--2---:R-:W-:Y:S04]  /*1b40*/  STS.U16 [R6], R81 ;  /* 0x0000005106007388 */ /* 0x004fe80000000400 */
[----:B-----5:R-:W-:Y:S04]  /*1b50*/  STS.U16 [R6+0x400], R83 ;  /* 0x0004005306007388 */ /* 0x020fe80000000400 */
[----:B---3--:R-:W-:Y:S04]  /*1b60*/  STS.U16 [R6+0x800], R89 ;  /* 0x0008005906007388 */ /* 0x008fe80000000400 */
[----:B------:R-:W-:Y:S04]  /*1b70*/  STS.U16 [R6+0xc00], R93 ;  /* 0x000c005d06007388 */ /* 0x000fe80000000400 */
        /* <DEDUP_REMOVED lines=25> */
[----:B----4-:R-:W-:Y:S04]  /*1d10*/  STS.U16 [R22+0x3600], R72 ;  /* 0x0036004816007388 */ /* 0x010fe80000000400 */
[----:B------:R-:W-:Y:S04]  /*1d20*/  STS.U16 [R22+0x3a00], R74 ;  /* 0x003a004a16007388 */ /* 0x000fe80000000400 */
[----:B------:R-:W-:Y:S04]  /*1d30*/  STS.U16 [R22+0x3e00], R84 ;  /* 0x003e005416007388 */ /* 0x000fe80000000400 */
[----:B------:R-:W-:Y:S06]  /*1d40*/  BAR.SYNC.DEFER_BLOCKING 0x0 ;  /* 0x0000000000007b1d */ /* 0x000fec0000010000 */
[----:B------:R-:W-:Y:S04]  /*1d50*/  LDSM.16.MT88.4 R100, [R21+0x6000] ;  /* 0x006000001564783b */ /* 0x000fe80000004200 */
[----:B------:R-:W0:Y:S04]  /*1d60*/  LDSM.16.M88.4 R52, [R17] ;  /* 0x000000001134783b */ /* 0x000e280000000200 */
[----:B------:R-:W1:Y:S04]  /*1d70*/  LDSM.16.M88.4 R56, [R17+0x2000] ;  /* 0x002000001138783b */ /* 0x000e680000000200 */
[----:B------:R-:W2:Y:S04]  /*1d80*/  LDSM.16.MT88.4 R76, [R26+0x6000] ;  /* 0x006000001a4c783b */ /* 0x000ea80000004200 */
[----:B------:R-:W3:Y:S04]  /*1d90*/  LDSM.16.MT88.4 R96, [R21+0x6400] ;  /* 0x006400001560783b */ /* 0x000ee80000004200 */
[----:B------:R-:W4:Y:S04]  /*1da0*/  LDSM.16.MT88.4 R68, [R26+0x6400] ;  /* 0x006400001a44783b */ /* 0x000f280000004200 */
[----:B------:R-:W-:Y:S04]  /*1db0*/  LDSM.16.MT88.4 R92, [R21+0x6800] ;  /* 0x00680000155c783b */ /* 0x000fe80000004200 */
[----:B------:R-:W5:Y:S04]  /*1dc0*/  LDSM.16.M88.4 R88, [R43+0x2000] ;  /* 0x002000002b58783b */ /* 0x000f680000000200 */
[----:B------:R-:W3:Y:S04]  /*1dd0*/  LDSM.16.M88.4 R84, [R43] ;  /* 0x000000002b54783b */ /* 0x000ee80000000200 */
[----:B------:R-:W3:Y:S01]  /*1de0*/  LDSM.16.MT88.4 R80, [R26+0x6800] ;  /* 0x006800001a50783b */ /* 0x000ee20000004200 */
[C---:B0-----:R-:W-:Y:S08]  /*1df0*/  HMMA.16816.F32 R104, R100.reuse, R52, RZ ;  /* 0x000000346468723c */ /* 0x041ff000000018ff */
[-C--:B-1----:R-:W-:Y:S08]  /*1e00*/  HMMA.16816.F32 R100, R100, R56.reuse, RZ ;  /* 0x000000386464723c */ /* 0x082ff000000018ff */
[C---:B--2---:R-:W-:Y:S08]  /*1e10*/  HMMA.16816.F32 R72, R76.reuse, R56, RZ ;  /* 0x000000384c48723c */ /* 0x044ff000000018ff */
[----:B------:R-:W-:Y:S08]  /*1e20*/  HMMA.16816.F32 R76, R76, R52, RZ ;  /* 0x000000344c4c723c */ /* 0x000ff000000018ff */
[C---:B---3--:R-:W-:Y:S08]  /*1e30*/  HMMA.16816.F32 R100, R96.reuse, R58, R100 ;  /* 0x0000003a6064723c */ /* 0x048ff00000001864 */
[----:B------:R-:W-:Y:S01]  /*1e40*/  HMMA.16816.F32 R104, R96, R54, R104 ;  /* 0x000000366068723c */ /* 0x000fe20000001868 */
[----:B------:R-:W-:Y:S07]  /*1e50*/  LDSM.16.MT88.4 R96, [R26+0x6c00] ;  /* 0x006c00001a60783b */ /* 0x000fee0000004200 */
[C---:B----4-:R-:W-:Y:S01]  /*1e60*/  HMMA.16816.F32 R72, R68.reuse, R58, R72 ;  /* 0x0000003a4448723c */ /* 0x050fe20000001848 */
[----:B------:R-:W0:Y:S07]  /*1e70*/  LDSM.16.MT88.4 R56, [R21+0x6c00] ;  /* 0x006c00001538783b */ /* 0x000e2e0000004200 */
[----:B------:R-:W-:Y:S08]  /*1e80*/  HMMA.16816.F32 R76, R68, R54, R76 ;  /* 0x00000036444c723c */ /* 0x000ff0000000184c */
[C---:B-----5:R-:W-:Y:S08]  /*1e90*/  HMMA.16816.F32 R100, R92.reuse, R88, R100 ;  /* 0x000000585c64723c */ /* 0x060ff00000001864 */
[----:B------:R-:W-:Y:S08]  /*1ea0*/  HMMA.16816.F32 R104, R92, R84, R104 ;  /* 0x000000545c68723c */ /* 0x000ff00000001868 */
[C---:B------:R-:W-:Y:S08]  /*1eb0*/  HMMA.16816.F32 R72, R80.reuse, R88, R72 ;  /* 0x000000585048723c */ /* 0x040ff00000001848 */
[----:B------:R-:W-:Y:S08]  /*1ec0*/  HMMA.16816.F32 R76, R80, R84, R76 ;  /* 0x00000054504c723c */ /* 0x000ff0000000184c */
[C---:B0-----:R-:W-:Y:S08]  /*1ed0*/  HMMA.16816.F32 R100, R56.reuse, R90, R100 ;  /* 0x0000005a3864723c */ /* 0x041ff00000001864 */
[----:B------:R-:W-:Y:S08]  /*1ee0*/  HMMA.16816.F32 R104, R56, R86, R104 ;  /* 0x000000563868723c */ /* 0x000ff00000001868 */
[----:B------:R-:W-:Y:S01]  /*1ef0*/  HMMA.16816.F32 R72, R96, R90, R72 ;  /* 0x0000005a6048723c */ /* 0x000fe20000001848 */
[----:B------:R-:W-:-:S07]  /*1f00*/  IADD3 R56, R18, UR4, RZ ;  /* 0x0000000412387c10 */ /* 0x000fce000fffe0ff */
[----:B------:R-:W-:Y:S01]  /*1f10*/  HMMA.16816.F32 R76, R96, R86, R76 ;  /* 0x00000056604c723c */ /* 0x000fe2000000184c */
[----:B------:R-:W-:Y:S01]  /*1f20*/  IADD3 R52, R56, 0x40, RZ ;  /* 0x0000004038347810 */ /* 0x000fe20007ffe0ff */
[----:B------:R-:W-:Y:S02]  /*1f30*/  FMUL R54, R100, c[0x0][0x188] ;  /* 0x0000620064367a20 */ /* 0x000fe40000400000 */
[----:B------:R-:W-:Y:S01]  /*1f40*/  FMUL R55, R102, c[0x0][0x188] ;  /* 0x0000620066377a20 */ /* 0x000fe20000400000 */
[-C--:B------:R-:W-:Y:S02]  /*1f50*/  ISETP.GE.AND P6, PT, R28, R52.reuse, PT ;  /* 0x000000341c00720c */ /* 0x080fe40003fc6270 */
[-C--:B------:R-:W-:Y:S01]  /*1f60*/  ISETP.GE.AND P5, PT, R29, R52.reuse, PT ;  /* 0x000000341d00720c */ /* 0x080fe20003fa6270 */
[----:B------:R-:W-:Y:S01]  /*1f70*/  FMUL R68, R104, c[0x0][0x188] ;  /* 0x0000620068447a20 */ /* 0x000fe20000400000 */
[-C--:B------:R-:W-:Y:S01]  /*1f80*/  ISETP.GE.AND P2, PT, R30, R52.reuse, PT ;  /* 0x000000341e00720c */ /* 0x080fe20003f46270 */
[----:B------:R-:W-:Y:S01]  /*1f90*/  FMUL R69, R105, c[0x0][0x188] ;  /* 0x0000620069457a20 */ /* 0x000fe20000400000 */
[----:B------:R-:W-:Y:S01]  /*1fa0*/  ISETP.GE.AND P4, PT, R31, R52, PT ;  /* 0x000000341f00720c */ /* 0x000fe20003f86270 */
[----:B------:R-:W-:Y:S01]  /*1fb0*/  FMUL R59, R106, c[0x0][0x188] ;  /* 0x000062006a3b7a20 */ /* 0x000fe20000400000 */
[----:B------:R-:W-:-:S02]  /*1fc0*/  FSEL R54, R54, -INF , P6 ;  /* 0xff80000036367808 */ /* 0x000fc40003000000 */
[----:B------:R-:W-:Y:S01]  /*1fd0*/  FSEL R55, R55, -INF , P5 ;  /* 0xff80000037377808 */ /* 0x000fe20002800000 */
[----:B------:R-:W-:Y:S01]  /*1fe0*/  FMUL R52, R72, c[0x0][0x188] ;  /* 0x0000620048347a20 */ /* 0x000fe20000400000 */
[-C--:B------:R-:W-:Y:S01]  /*1ff0*/  ISETP.GE.AND P3, PT, R28, R56.reuse, PT ;  /* 0x000000381c00720c */ /* 0x080fe20003f66270 */
[----:B------:R-:W-:Y:S01]  /*2000*/  FMUL R53, R74, c[0x0][0x188] ;  /* 0x000062004a357a20 */ /* 0x000fe20000400000 */
[-C--:B------:R-:W-:Y:S02]  /*2010*/  ISETP.GT.AND P6, PT, R28, R56.reuse, PT ;  /* 0x000000381c00720c */ /* 0x080fe40003fc4270 */
[----:B------:R-:W-:Y:S02]  /*2020*/  ISETP.GE.AND P5, PT, R29, R56, PT ;  /* 0x000000381d00720c */ /* 0x000fe40003fa6270 */
[----:B------:R-:W-:Y:S02]  /*2030*/  FSEL R52, R52, -INF , P2 ;  /* 0xff80000034347808 */ /* 0x000fe40001000000 */
[----:B------:R-:W-:-:S02]  /*2040*/  FSEL R53, R53, -INF , P4 ;  /* 0xff80000035357808 */ /* 0x000fc40002000000 */
[----:B------:R-:W-:Y:S02]  /*2050*/  FSEL R68, R68, -INF , P3 ;  /* 0xff80000044447808 */ /* 0x000fe40001800000 */
[----:B------:R-:W-:Y:S02]  /*2060*/  FSEL R69, R69, -INF , P6 ;  /* 0xff80000045457808 */ /* 0x000fe40003000000 */
[----:B------:R-:W-:Y:S01]  /*2070*/  FSEL R59, R59, -INF , P5 ;  /* 0xff8000003b3b7808 */ /* 0x000fe20002800000 */
[----:B------:R-:W-:Y:S01]  /*2080*/  FMUL R70, R107, c[0x0][0x188] ;  /* 0x000062006b467a20 */ /* 0x000fe20000400000 */
[-C--:B------:R-:W-:Y:S01]  /*2090*/  ISETP.GT.AND P2, PT, R29, R56.reuse, PT ;  /* 0x000000381d00720c */ /* 0x080fe20003f44270 */
[----:B------:R-:W-:Y:S01]  /*20a0*/  FMUL R58, R77, c[0x0][0x188] ;  /* 0x000062004d3a7a20 */ /* 0x000fe20000400000 */
[-C--:B------:R-:W-:Y:S01]  /*20b0*/  ISETP.GE.AND P4, PT, R30, R56.reuse, PT ;  /* 0x000000381e00720c */ /* 0x080fe20003f86270 */
[----:B------:R-:W-:Y:S01]  /*20c0*/  FMUL R57, R78, c[0x0][0x188] ;  /* 0x000062004e397a20 */ /* 0x000fe20000400000 */
[----:B------:R-:W-:-:S02]  /*20d0*/  ISETP.GT.AND P3, PT, R30, R56, PT ;  /* 0x000000381e00720c */ /* 0x000fc40003f64270 */
[CC--:B------:R-:W-:Y:S02]  /*20e0*/  ISETP.GE.AND P6, PT, R31.reuse, R56.reuse, PT ;  /* 0x000000381f00720c */ /* 0x0c0fe40003fc6270 */
[----:B------:R-:W-:Y:S02]  /*20f0*/  ISETP.GT.AND P5, PT, R31, R56, PT ;  /* 0x000000381f00720c */ /* 0x000fe40003fa4270 */
[----:B------:R-:W-:Y:S01]  /*2100*/  IADD3 R71, R56, 0x41, RZ ;  /* 0x0000004138477810 */ /* 0x000fe20007ffe0ff */
[----:B------:R-:W-:Y:S01]  /*2110*/  FMUL R56, R76, c[0x0][0x188] ;  /* 0x000062004c387a20 */ /* 0x000fe20000400000 */
[----:B------:R-:W-:Y:S02]  /*2120*/  FSEL R70, R70, -INF , P2 ;  /* 0xff80000046467808 */ /* 0x000fe40001000000 */
[----:B------:R-:W-:Y:S02]  /*2130*/  FSEL R58, R58, -INF , P3 ;  /* 0xff8000003a3a7808 */ /* 0x000fe40001800000 */
[----:B------:R-:W-:-:S02]  /*2140*/  FSEL R56, R56, -INF , P4 ;  /* 0xff80000038387808 */ /* 0x000fc40002000000 */
[----:B------:R-:W-:Y:S02]  /*2150*/  FSEL R57, R57, -INF , P6 ;  /* 0xff80000039397808 */ /* 0x000fe40003000000 */
[-C--:B------:R-:W-:Y:S02]  /*2160*/  ISETP.GE.AND P2, PT, R28, R71.reuse, PT ;  /* 0x000000471c00720c */ /* 0x080fe40003f46270 */
[-C--:B------:R-:W-:Y:S02]  /*2170*/  ISETP.GE.AND P4, PT, R29, R71.reuse, PT ;  /* 0x000000471d00720c */ /* 0x080fe40003f86270 */
[-C--:B------:R-:W-:Y:S01]  /*2180*/  ISETP.GE.AND P3, PT, R30, R71.reuse, PT ;  /* 0x000000471e00720c */ /* 0x080fe20003f66270 */
[----:B------:R-:W-:Y:S01]  /*2190*/  BAR.SYNC.DEFER_BLOCKING 0x0 ;  /* 0x0000000000007b1d */ /* 0x000fe20000010000 */
[----:B------:R-:W-:Y:S01]  /*21a0*/  ISETP.GE.AND P6, PT, R31, R71, PT ;  /* 0x000000471f00720c */ /* 0x000fe20003fc6270 */
[----:B------:R-:W-:Y:S02]  /*21b0*/  FMUL R71, R79, c[0x0][0x188] ;  /* 0x000062004f477a20 */ /* 0x000fe40000400000 */
[----:B------:R-:W-:-:S03]  /*21c0*/  FMUL R72, R73, c[0x0][0x188] ;  /* 0x0000620049487a20 */ /* 0x000fc60000400000 */
[----:B------:R-:W-:Y:S01]  /*21d0*/  FSEL R71, R71, -INF , P5 ;  /* 0xff80000047477808 */ /* 0x000fe20002800000 */
[----:B------:R-:W-:Y:S01]  /*21e0*/  FMUL R74, R101, c[0x0][0x188] ;  /* 0x00006200654a7a20 */ /* 0x000fe20000400000 */
[----:B------:R-:W-:Y:S01]  /*21f0*/  FMNMX R77, R68, R69, !PT ;  /* 0x00000045444d7209 */ /* 0x000fe20007800000 */
[----:B------:R-:W-:Y:S01]  /*2200*/  FMUL R103, R103, c[0x0][0x188] ;  /* 0x0000620067677a20 */ /* 0x000fe20000400000 */
[----:B------:R-:W-:Y:S01]  /*2210*/  FMNMX R76, R59, R70, !PT ;  /* 0x000000463b4c7209 */ /* 0x000fe20007800000 */
[----:B------:R-:W-:Y:S01]  /*2220*/  FMUL R73, R75, c[0x0][0x188] ;  /* 0x000062004b497a20 */ /* 0x000fe20000400000 */
[----:B------:R-:W-:Y:S02]  /*2230*/  FMNMX R79, R56, R58, !PT ;  /* 0x0000003a384f7209 */ /* 0x000fe40007800000 */
[----:B------:R-:W-:Y:S02]  /*2240*/  FMNMX R78, R57, R71, !PT ;  /* 0x00000047394e7209 */ /* 0x000fe40007800000 */
[----:B------:R-:W-:-:S02]  /*2250*/  FSEL R74, R74, -INF , P2 ;  /* 0xff8000004a4a7808 */ /* 0x000fc40001000000 */
[----:B------:R-:W-:Y:S02]  /*2260*/  FSEL R75, R103, -INF , P4 ;  /* 0xff800000674b7808 */ /* 0x000fe40002000000 */
[----:B------:R-:W-:Y:S02]  /*2270*/  FSEL R72, R72, -INF , P3 ;  /* 0xff80000048487808 */ /* 0x000fe40001800000 */
[----:B------:R-:W-:Y:S02]  /*2280*/  FSEL R73, R73, -INF , P6 ;  /* 0xff80000049497808 */ /* 0x000fe40003000000 */
[----:B------:R-:W-:Y:S02]  /*2290*/  FMNMX R77, R54, R77, !PT ;  /* 0x0000004d364d7209 */ /* 0x000fe40007800000 */
[----:B------:R-:W-:Y:S02]  /*22a0*/  FMNMX R76, R55, R76, !PT ;  /* 0x0000004c374c7209 */ /* 0x000fe40007800000 */
[----:B------:R-:W-:-:S02]  /*22b0*/  FMNMX R79, R52, R79, !PT ;  /* 0x0000004f344f7209 */ /* 0x000fc40007800000 */
[----:B------:R-:W-:Y:S02]  /*22c0*/  FMNMX R78, R53, R78, !PT ;  /* 0x0000004e354e7209 */ /* 0x000fe40007800000 */
[----:B------:R-:W-:Y:S02]  /*22d0*/  FMNMX R77, R74, R77, !PT ;  /* 0x0000004d4a4d7209 */ /* 0x000fe40007800000 */
[----:B------:R-:W-:Y:S02]  /*22e0*/  FMNMX R76, R75, R76, !PT ;  /* 0x0000004c4b4c7209 */ /* 0x000fe40007800000 */
[----:B------:R-:W-:Y:S02]  /*22f0*/  FMNMX R79, R72, R79, !PT ;  /* 0x0000004f484f7209 */ /* 0x000fe40007800000 */
[----:B------:R-:W-:Y:S01]  /*2300*/  FMNMX R78, R73, R78, !PT ;  /* 0x0000004e494e7209 */ /* 0x000fe20007800000 */
[----:B------:R-:W0:Y:S04]  /*2310*/  SHFL.BFLY PT, R80, R77, 0x2, 0x1f ;  /* 0x0c401f004d507f89 */ /* 0x000e2800000e0000 */
[----:B------:R-:W1:Y:S04]  /*2320*/  SHFL.BFLY PT, R81, R76, 0x2, 0x1f ;  /* 0x0c401f004c517f89 */ /* 0x000e6800000e0000 */
[----:B------:R-:W2:Y:S04]  /*2330*/  SHFL.BFLY PT, R84, R79, 0x2, 0x1f ;  /* 0x0c401f004f547f89 */ /* 0x000ea800000e0000 */
[----:B------:R-:W3:Y:S01]  /*2340*/  SHFL.BFLY PT, R83, R78, 0x2, 0x1f ;  /* 0x0c401f004e537f89 */ /* 0x000ee200000e0000 */
[----:B0-----:R-:W-:-:S02]  /*2350*/  FMNMX R80, R77, R80, !PT ;  /* 0x000000504d507209 */ /* 0x001fc40007800000 */
[----:B-1----:R-:W-:Y:S02]  /*2360*/  FMNMX R82, R76, R81, !PT ;  /* 0x000000514c527209 */ /* 0x002fe40007800000 */
[----:B--2---:R-:W-:Y:S02]  /*2370*/  FMNMX R84, R79, R84, !PT ;  /* 0x000000544f547209 */ /* 0x004fe40007800000 */
[----:B---3--:R-:W-:Y:S01]  /*2380*/  FMNMX R86, R78, R83, !PT ;  /* 0x000000534e567209 */ /* 0x008fe20007800000 */
[----:B------:R-:W0:Y:S04]  /*2390*/  SHFL.BFLY PT, R81, R80, 0x1, 0x1f ;  /* 0x0c201f0050517f89 */ /* 0x000e2800000e0000 */
[----:B------:R-:W1:Y:S04]  /*23a0*/  SHFL.BFLY PT, R83, R82, 0x1, 0x1f ;  /* 0x0c201f0052537f89 */ /* 0x000e6800000e0000 */
[----:B------:R-:W2:Y:S04]  /*23b0*/  SHFL.BFLY PT, R85, R84, 0x1, 0x1f ;  /* 0x0c201f0054557f89 */ /* 0x000ea800000e0000 */
[----:B------:R-:W3:Y:S01]  /*23c0*/  SHFL.BFLY PT, R77, R86, 0x1, 0x1f ;  /* 0x0c201f00564d7f89 */ /* 0x000ee200000e0000 */
[----:B------:R-:W-:Y:S01]  /*23d0*/  BSSY B0, `(.L_x_1) ;  /* 0x0000008000007945 */ /* 0x000fe20003800000 */
[----:B0-----:R-:W-:-:S02]  /*23e0*/  FMNMX R81, R80, R81, !PT ;  /* 0x0000005150517209 */ /* 0x001fc40007800000 */
[----:B-1----:R-:W-:Y:S02]  /*23f0*/  FMNMX R83, R82, R83, !PT ;  /* 0x0000005352537209 */ /* 0x002fe40007800000 */
[----:B--2---:R-:W-:Y:S02]  /*2400*/  FMNMX R76, R84, R85, !PT ;  /* 0x00000055544c7209 */ /* 0x004fe40007800000 */
[----:B---3--:R-:W-:Y:S01]  /*2410*/  FMNMX R77, R86, R77, !PT ;  /* 0x0000004d564d7209 */ /* 0x008fe20007800000 */
[----:B------:R-:W-:Y:S05]  /*2420*/  @P1 BRA `(.L_x_2) ;  /* 0x0000002000001947 */ /* 0x000fea0003800000 */
[----:B------:R0:W-:Y:S04]  /*2430*/  STS [R32], R81 ;  /* 0x0000005120007388 */ /* 0x0001e80000000800 */
[----:B------:R0:W-:Y:S02]  /*2440*/  STS [R40], R83 ;  /* 0x0000005328007388 */ /* 0x0001e40000000800 */
.L_x_2:
[----:B------:R-:W-:Y:S05]  /*2450*/  BSYNC B0 ;  /* 0x0000000000007941 */ /* 0x000fea0003800000 */
.L_x_1:
[----:B------:R-:W-:Y:S01]  /*2460*/  BSSY B0, `(.L_x_3) ;  /* 0x0000004000007945 */ /* 0x000fe20003800000 */
[----:B------:R-:W-:Y:S05]  /*2470*/  @P1 BRA `(.L_x_4) ;  /* 0x0000002000001947 */ /* 0x000fea0003800000 */
[----:B------:R1:W-:Y:S04]  /*2480*/  STS [R41], R76 ;  /* 0x0000004c29007388 */ /* 0x0003e80000000800 */
[----:B------:R1:W-:Y:S02]  /*2490*/  @!P1 STS [R42], R77 ;  /* 0x0000004d2a009388 */ /* 0x0003e40000000800 */
.L_x_4:
[----:B------:R-:W-:Y:S05]  /*24a0*/  BSYNC B0 ;  /* 0x0000000000007941 */ /* 0x000fea0003800000 */
.L_x_3:
[----:B------:R-:W-:Y:S06]  /*24b0*/  BAR.SYNC.DEFER_BLOCKING 0x0 ;  /* 0x0000000000007b1d */ /* 0x000fec0000010000 */
[----:B------:R-:W-:Y:S01]  /*24c0*/  BSSY B0, `(.L_x_5) ;  /* 0x000006c000007945 */ /* 0x000fe20003800000 */
[----:B-1----:R-:W1:Y:S04]  /*24d0*/  LDS R76, [R12.X4] ;  /* 0x000000000c4c7984 */ /* 0x002e680000004800 */
[----:B-1----:R-:W1:Y:S02]  /*24e0*/  SHFL.BFLY PT, R77, R76, 0x4, 0x1f ;  /* 0x0c801f004c4d7f89 */ /* 0x002e6400000e0000 */
[----:B-1----:R-:W-:-:S05]  /*24f0*/  FMNMX R77, R76, R77, !PT ;  /* 0x0000004d4c4d7209 */ /* 0x002fca0007800000 */
[----:B------:R-:W1:Y:S02]  /*2500*/  SHFL.BFLY PT, R78, R77, 0x2, 0x1f ;  /* 0x0c401f004d4e7f89 */ /* 0x000e6400000e0000 */
[----:B-1----:R-:W-:-:S05]  /*2510*/  FMNMX R78, R77, R78, !PT ;  /* 0x0000004e4d4e7209 */ /* 0x002fca0007800000 */
[----:B------:R-:W1:Y:S02]  /*2520*/  SHFL.BFLY PT, R79, R78, 0x1, 0x1f ;  /* 0x0c201f004e4f7f89 */ /* 0x000e6400000e0000 */
[----:B-1----:R-:W-:-:S05]  /*2530*/  FMNMX R79, R78, R79, !PT ;  /* 0x0000004f4e4f7209 */ /* 0x002fca0007800000 */
[----:B------:R-:W-:Y:S04]  /*2540*/  @!P0 STS [R12.X4], R79 ;  /* 0x0000004f0c008388 */ /* 0x000fe80000004800 */
[----:B------:R-:W-:Y:S06]  /*2550*/  BAR.SYNC.DEFER_BLOCKING 0x0 ;  /* 0x0000000000007b1d */ /* 0x000fec0000010000 */
[----:B------:R-:W1:Y:S04]  /*2560*/  LDS R87, [R13.X8] ;  /* 0x000000000d577984 */ /* 0x000e680000008800 */
[----:B------:R-:W2:Y:S04]  /*2570*/  LDS R86, [R34] ;  /* 0x0000000022567984 */ /* 0x000ea80000000800 */
[----:B------:R-:W3:Y:S04]  /*2580*/  LDS R84, [R36] ;  /* 0x0000000024547984 */ /* 0x000ee80000000800 */
[----:B------:R-:W4:Y:S01]  /*2590*/  LDS R85, [R35] ;  /* 0x0000000023557984 */ /* 0x000f220000000800 */
[----:B-1----:R-:W-:-:S02]  /*25a0*/  FMNMX R87, R87, R182, !PT ;  /* 0x000000b657577209 */ /* 0x002fc40007800000 */
[----:B--2---:R-:W-:-:S03]  /*25b0*/  FMNMX R86, R86, R183, !PT ;  /* 0x000000b756567209 */ /* 0x004fc60007800000 */
[--C-:B------:R-:W-:Y:S02]  /*25c0*/  FADD R68, R68, -R87.reuse ;  /* 0x8000005744447221 */ /* 0x100fe40000000000 */
[----:B------:R-:W-:Y:S01]  /*25d0*/  FADD R69, R69, -R87 ;  /* 0x8000005745457221 */ /* 0x000fe20000000000 */
[----:B---3--:R-:W-:Y:S01]  /*25e0*/  FMNMX R84, R84, R181, !PT ;  /* 0x000000b554547209 */ /* 0x008fe20007800000 */
[--C-:B------:R-:W-:Y:S02]  /*25f0*/  FADD R59, R59, -R86.reuse ;  /* 0x800000563b3b7221 */ /* 0x100fe40000000000 */
[----:B------:R-:W-:Y:S01]  /*2600*/  FADD R70, R70, -R86 ;  /* 0x8000005646467221 */ /* 0x000fe20000000000 */
[----:B----4-:R-:W-:Y:S01]  /*2610*/  FMNMX R85, R85, R180, !PT ;  /* 0x000000b455557209 */ /* 0x010fe20007800000 */
[----:B------:R-:W-:Y:S02]  /*2620*/  FMUL R68, R68, 1.4426950216293334961 ;  /* 0x3fb8aa3b44447820 */ /* 0x000fe40000400000 */
[----:B------:R-:W-:-:S02]  /*2630*/  FMUL R69, R69, 1.4426950216293334961 ;  /* 0x3fb8aa3b45457820 */ /* 0x000fc40000400000 */
[----:B------:R-:W-:Y:S01]  /*2640*/  FADD R54, R54, -R87 ;  /* 0x8000005736367221 */ /* 0x000fe20000000000 */
[----:B------:R-:W-:Y:S01]  /*2650*/  MUFU.EX2 R96, R68 ;  /* 0x0000004400607308 */ /* 0x000fe20000000800 */
[----:B------:R-:W-:Y:S02]  /*2660*/  FMUL R59, R59, 1.4426950216293334961 ;  /* 0x3fb8aa3b3b3b7820 */ /* 0x000fe40000400000 */
[----:B------:R-:W-:Y:S02]  /*2670*/  FMUL R70, R70, 1.4426950216293334961 ;  /* 0x3fb8aa3b46467820 */ /* 0x000fe40000400000 */
[----:B------:R-:W-:Y:S02]  /*2680*/  FADD R55, R55, -R86 ;  /* 0x8000005637377221 */ /* 0x000fe40000000000 */
[----:B------:R-:W-:Y:S01]  /*2690*/  FMUL R54, R54, 1.4426950216293334961 ;  /* 0x3fb8aa3b36367820 */ /* 0x000fe20000400000 */
[----:B------:R-:W-:Y:S01]  /*26a0*/  MUFU.EX2 R95, R69 ;  /* 0x00000045005f7308 */ /* 0x000fe20000000800 */
[----:B------:R-:W-:-:S02]  /*26b0*/  FADD R57, R57, -R84 ;  /* 0x8000005439397221 */ /* 0x000fc40000000000 */
[----:B------:R-:W-:Y:S02]  /*26c0*/  FADD R71, R71, -R84 ;  /* 0x8000005447477221 */ /* 0x000fe40000000000 */
[----:B------:R-:W-:Y:S02]  /*26d0*/  FADD R74, R74, -R87 ;  /* 0x800000574a4a7221 */ /* 0x000fe40000000000 */
[----:B------:R-:W-:Y:S01]  /*26e0*/  FMUL R55, R55, 1.4426950216293334961 ;  /* 0x3fb8aa3b37377820 */ /* 0x000fe20000400000 */
[----:B------:R-:W-:Y:S01]  /*26f0*/  MUFU.EX2 R99, R59 ;  /* 0x0000003b00637308 */ /* 0x000fe20000000800 */
[----:B------:R-:W-:Y:S02]  /*2700*/  FADD R75, R75, -R86 ;  /* 0x800000564b4b7221 */ /* 0x000fe40000000000 */
[----:B------:R-:W-:Y:S02]  /*2710*/  FMUL R57, R57, 1.4426950216293334961 ;  /* 0x3fb8aa3b39397820 */ /* 0x000fe40000400000 */
[----:B------:R-:W-:-:S02]  /*2720*/  FMUL R71, R71, 1.4426950216293334961 ;  /* 0x3fb8aa3b47477820 */ /* 0x000fc40000400000 */
[----:B------:R-:W-:Y:S01]  /*2730*/  FMUL R74, R74, 1.4426950216293334961 ;  /* 0x3fb8aa3b4a4a7820 */ /* 0x000fe20000400000 */
[----:B------:R-:W1:Y:S01]  /*2740*/  MUFU.EX2 R94, R70 ;  /* 0x00000046005e7308 */ /* 0x000e620000000800 */
[----:B------:R-:W-:Y:S02]  /*2750*/  FMUL R75, R75, 1.4426950216293334961 ;  /* 0x3fb8aa3b4b4b7820 */ /* 0x000fe40000400000 */
[----:B------:R-:W-:Y:S02]  /*2760*/  FADD R53, R53, -R84 ;  /* 0x8000005435357221 */ /* 0x000fe40000000000 */
[--C-:B------:R-:W-:Y:S02]  /*2770*/  FADD R56, R56, -R85.reuse ;  /* 0x8000005538387221 */ /* 0x100fe40000000000 */
[----:B------:R-:W-:Y:S01]  /*2780*/  FMUL R53, R53, 1.4426950216293334961 ;  /* 0x3fb8aa3b35357820 */ /* 0x000fe20000400000 */
[----:B------:R1:W2:Y:S01]  /*2790*/  MUFU.EX2 R106, R54 ;  /* 0x00000036006a7308 */ /* 0x0002a20000000800 */
[----:B------:R-:W-:-:S02]  /*27a0*/  FADD R58, R58, -R85 ;  /* 0x800000553a3a7221 */ /* 0x000fc40000000000 */
[----:B------:R-:W-:Y:S02]  /*27b0*/  FMUL R56, R56, 1.4426950216293334961 ;  /* 0x3fb8aa3b38387820 */ /* 0x000fe40000400000 */
[----:B------:R-:W-:Y:S02]  /*27c0*/  FADD R52, R52, -R85 ;  /* 0x8000005534347221 */ /* 0x000fe40000000000 */
[----:B------:R-:W-:Y:S01]  /*27d0*/  FMUL R58, R58, 1.4426950216293334961 ;  /* 0x3fb8aa3b3a3a7820 */ /* 0x000fe20000400000 */
[----:B------:R3:W4:Y:S01]  /*27e0*/  MUFU.EX2 R103, R55 ;  /* 0x0000003700677308 */ /* 0x0007220000000800 */
[----:B-1----:R-:W-:Y:S02]  /*27f0*/  FADD R54, R99, R94 ;  /* 0x0000005e63367221 */ /* 0x002fe40000000000 */
[----:B------:R-:W-:Y:S02]  /*2800*/  FMUL R52, R52, 1.4426950216293334961 ;  /* 0x3fb8aa3b34347820 */ /* 0x000fe40000400000 */
[----:B------:R-:W-:-:S02]  /*2810*/  FADD R73, R73, -R84 ;  /* 0x8000005449497221 */ /* 0x000fc40000000000 */
[----:B------:R-:W-:Y:S01]  /*2820*/  FADD R72, R72, -R85 ;  /* 0x8000005548487221 */ /* 0x000fe20000000000 */
[----:B------:R-:W-:Y:S01]  /*2830*/  MUFU.EX2 R235, R57 ;  /* 0x0000003900eb7308 */ /* 0x000fe20000000800 */
[----:B---3--:R-:W-:Y:S02]  /*2840*/  FADD R55, R96, R95 ;  /* 0x0000005f60377221 */ /* 0x008fe40000000000 */
[----:B------:R-:W-:-:S05]  /*2850*/  FMUL R72, R72, 1.4426950216293334961 ;  /* 0x3fb8aa3b48487820 */ /* 0x000fca0000400000 */
[----:B------:R-:W-:Y:S08]  /*2860*/  MUFU.EX2 R80, R71 ;  /* 0x0000004700507308 */ /* 0x000ff00000000800 */
[----:B------:R-:W1:Y:S08]  /*2870*/  MUFU.EX2 R93, R74 ;  /* 0x0000004a005d7308 */ /* 0x000e700000000800 */
[----:B------:R-:W3:Y:S08]  /*2880*/  MUFU.EX2 R92, R75 ;  /* 0x0000004b005c7308 */ /* 0x000ef00000000800 */
[----:B------:R-:W5:Y:S08]  /*2890*/  MUFU.EX2 R239, R53 ;  /* 0x0000003500ef7308 */ /* 0x000f700000000800 */
[----:B------:R2:W-:Y:S08]  /*28a0*/  MUFU.EX2 R101, R56 ;  /* 0x0000003800657308 */ /* 0x0005f00000000800 */
[----:B------:R0:W5:Y:S01]  /*28b0*/  MUFU.EX2 R82, R58 ;  /* 0x0000003a00527308 */ /* 0x0001620000000800 */
[----:B--2---:R-:W-:-:S02]  /*28c0*/  FADD R56, R106, R55 ;  /* 0x000000376a387221 */ /* 0x004fc40000000000 */
[----:B----4-:R-:W-:Y:S02]  /*28d0*/  FADD R55, R103, R54 ;  /* 0x0000003667377221 */ /* 0x010fe40000000000 */
[----:B-1----:R-:W-:Y:S02]  /*28e0*/  FADD R56, R93, R56 ;  /* 0x000000385d387221 */ /* 0x002fe40000000000 */
[----:B---3--:R-:W-:Y:S01]  /*28f0*/  FADD R55, R92, R55 ;  /* 0x000000375c377221 */ /* 0x008fe20000000000 */
[----:B------:R1:W2:Y:S01]  /*2900*/  MUFU.EX2 R237, R52 ;  /* 0x0000003400ed7308 */ /* 0x0002a20000000800 */
[----:B0-----:R-:W-:Y:S01]  /*2910*/  FADD R58, R235, R80 ;  /* 0x00000050eb3a7221 */ /* 0x001fe20000000000 */
[----:B------:R-:W0:Y:S03]  /*2920*/  SHFL.BFLY PT, R59, R56, 0x2, 0x1f ;  /* 0x0c401f00383b7f89 */ /* 0x000e2600000e0000 */
[----:B-----5:R-:W-:-:S02]  /*2930*/  FADD R57, R239, R58 ;  /* 0x0000003aef397221 */ /* 0x020fc40000000000 */
[----:B------:R-:W3:Y:S01]  /*2940*/  SHFL.BFLY PT, R58, R55, 0x2, 0x1f ;  /* 0x0c401f00373a7f89 */ /* 0x000ee200000e0000 */
[----:B------:R-:W4:Y:S01]  /*2950*/  MUFU.EX2 R78, R72 ;  /* 0x00000048004e7308 */ /* 0x000f220000000800 */
[----:B-1----:R-:W-:Y:S02]  /*2960*/  FMUL R52, R73, 1.4426950216293334961 ;  /* 0x3fb8aa3b49347820 */ /* 0x002fe40000400000 */
[----:B------:R-:W-:-:S05]  /*2970*/  FADD R54, R101, R82 ;  /* 0x0000005265367221 */ /* 0x000fca0000000000 */
[----:B------:R-:W1:Y:S01]  /*2980*/  MUFU.EX2 R52, R52 ;  /* 0x0000003400347308 */ /* 0x000e620000000800 */
[----:B--2---:R-:W-:-:S04]  /*2990*/  FADD R53, R237, R54 ;  /* 0x00000036ed357221 */ /* 0x004fc80000000000 */
[----:B----4-:R-:W-:Y:S02]  /*29a0*/  FADD R54, R78, R53 ;  /* 0x000000354e367221 */ /* 0x010fe40000000000 */
[----:B------:R-:W-:Y:S02]  /*29b0*/  FADD R53, -R87, R182 ;  /* 0x000000b657357221 */ /* 0x000fe40000000100 */
[----:B0-----:R-:W-:Y:S01]  /*29c0*/  FADD R59, R56, R59 ;  /* 0x0000003b383b7221 */ /* 0x001fe20000000000 */
[----:B------:R-:W0:Y:S01]  /*29d0*/  SHFL.BFLY PT, R69, R54, 0x2, 0x1f ;  /* 0x0c401f0036457f89 */ /* 0x000e2200000e0000 */
[----:B------:R-:W-:Y:S02]  /*29e0*/  FMUL R89, R53, 1.4426950216293334961 ;  /* 0x3fb8aa3b35597820 */ /* 0x000fe40000400000 */
[----:B-1----:R-:W-:Y:S01]  /*29f0*/  FADD R57, R52, R57 ;  /* 0x0000003934397221 */ /* 0x002fe20000000000 */
[----:B------:R-:W1:Y:S01]  /*2a00*/  SHFL.BFLY PT, R56, R59, 0x1, 0x1f ;  /* 0x0c201f003b387f89 */ /* 0x000e6200000e0000 */
[----:B------:R-:W-:-:S02]  /*2a10*/  FADD R53, -R86, R183 ;  /* 0x000000b756357221 */ /* 0x000fc40000000100 */
[----:B---3--:R-:W-:Y:S01]  /*2a20*/  FADD R58, R55, R58 ;  /* 0x0000003a373a7221 */ /* 0x008fe20000000000 */
[----:B------:R-:W2:Y:S01]  /*2a30*/  SHFL.BFLY PT, R68, R57, 0x2, 0x1f ;  /* 0x0c401f0039447f89 */ /* 0x000ea200000e0000 */
[----:B------:R-:W-:Y:S01]  /*2a40*/  FMUL R88, R53, 1.4426950216293334961 ;  /* 0x3fb8aa3b35587820 */ /* 0x000fe20000400000 */
[----:B------:R-:W3:Y:S01]  /*2a50*/  MUFU.EX2 R89, R89 ;  /* 0x0000005900597308 */ /* 0x000ee20000000800 */
[----:B------:R-:W-:Y:S01]  /*2a60*/  FADD R53, -R85, R180 ;  /* 0x000000b455357221 */ /* 0x000fe20000000100 */
[----:B------:R-:W4:Y:S03]  /*2a70*/  SHFL.BFLY PT, R55, R58, 0x1, 0x1f ;  /* 0x0c201f003a377f89 */ /* 0x000f2600000e0000 */
[----:B------:R-:W-:Y:S02]  /*2a80*/  FMUL R90, R53, 1.4426950216293334961 ;  /* 0x3fb8aa3b355a7820 */ /* 0x000fe40000400000 */
[----:B------:R-:W-:Y:S01]  /*2a90*/  FADD R53, -R84, R181 ;  /* 0x000000b554357221 */ /* 0x000fe20000000100 */
[----:B------:R-:W3:Y:S03]  /*2aa0*/  MUFU.EX2 R88, R88 ;  /* 0x0000005800587308 */ /* 0x000ee60000000800 */
[----:B------:R-:W-:-:S02]  /*2ab0*/  FMUL R53, R53, 1.4426950216293334961 ;  /* 0x3fb8aa3b35357820 */ /* 0x000fc40000400000 */
[----:B0-----:R-:W-:-:S03]  /*2ac0*/  FADD R69, R54, R69 ;  /* 0x0000004536457221 */ /* 0x001fc60000000000 */
[----:B------:R-:W0:Y:S01]  /*2ad0*/  MUFU.EX2 R90, R90 ;  /* 0x0000005a005a7308 */ /* 0x000e220000000800 */
[----:B-1----:R-:W-:Y:S01]  /*2ae0*/  FADD R59, R59, R56 ;  /* 0x000000383b3b7221 */ /* 0x002fe20000000000 */
[----:B------:R1:W0:Y:S01]  /*2af0*/  SHFL.BFLY PT, R54, R69, 0x1, 0x1f ;  /* 0x0c201f0045367f89 */ /* 0x00022200000e0000 */
[----:B--2---:R-:W-:-:S05]  /*2b00*/  FADD R68, R57, R68 ;  /* 0x0000004439447221 */ /* 0x004fca0000000000 */
[----:B------:R1:W2:Y:S01]  /*2b10*/  MUFU.EX2 R91, R53 ;  /* 0x00000035005b7308 */ /* 0x0002a20000000800 */
[----:B----4-:R-:W-:Y:S01]  /*2b20*/  FADD R55, R58, R55 ;  /* 0x000000373a377221 */ /* 0x010fe20000000000 */
[----:B------:R1:W4:Y:S04]  /*2b30*/  SHFL.BFLY PT, R57, R68, 0x1, 0x1f ;  /* 0x0c201f0044397f89 */ /* 0x00032800000e0000 */
[----:B------:R-:W-:Y:S06]  /*2b40*/  BAR.SYNC.DEFER_BLOCKING 0x0 ;  /* 0x0000000000007b1d */ /* 0x000fec0000010000 */
[----:B------:R-:W-:Y:S05]  /*2b50*/  @P1 BRA `(.L_x_6) ;  /* 0x0000002000001947 */ /* 0x000fea0003800000 */
[----:B-1-3--:R1:W-:Y:S04]  /*2b60*/  STS [R32], R59 ;  /* 0x0000003b20007388 */ /* 0x00a3e80000000800 */
[----:B------:R1:W-:Y:S02]  /*2b70*/  STS [R40], R55 ;  /* 0x0000003728007388 */ /* 0x0003e40000000800 */
.L_x_6:
[----:B-1-3--:R-:W-:Y:S05]  /*2b80*/  BSYNC B0 ;  /* 0x0000000000007941 */ /* 0x00afea0003800000 */
.L_x_5:
[----:B------:R-:W-:Y:S01]  /*2b90*/  BSSY B0, `(.L_x_7) ;  /* 0x0000006000007945 */ /* 0x000fe20003800000 */
[----:B0-----:R-:W-:-:S02]  /*2ba0*/  FADD R54, R69, R54 ;  /* 0x0000003645367221 */ /* 0x001fc40000000000 */
[----:B----4-:R-:W-:Y:S01]  /*2bb0*/  FADD R57, R68, R57 ;  /* 0x0000003944397221 */ /* 0x010fe20000000000 */
[----:B------:R-:W-:Y:S05]  /*2bc0*/  @P1 BRA `(.L_x_8) ;  /* 0x0000002000001947 */ /* 0x000fea0003800000 */
[----:B------:R0:W-:Y:S04]  /*2bd0*/  STS [R41], R54 ;  /* 0x0000003629007388 */ /* 0x0001e80000000800 */
[----:B------:R0:W-:Y:S02]  /*2be0*/  @!P1 STS [R42], R57 ;  /* 0x000000392a009388 */ /* 0x0001e40000000800 */
.L_x_8:
[----:B------:R-:W-:Y:S05]  /*2bf0*/  BSYNC B0 ;  /* 0x0000000000007941 */ /* 0x000fea0003800000 */
.L_x_7:
[----:B------:R-:W-:Y:S01]  /*2c00*/  BAR.SYNC.DEFER_BLOCKING 0x0 ;  /* 0x0000000000007b1d */ /* 0x000fe20000010000 */
[----:B------:R-:W-:-:S04]  /*2c10*/  IMAD.WIDE R72, R24, 0x2, R164 ;  /* 0x0000000218487825 */ /* 0x000fc800078e02a4 */
[----:B------:R-:W-:-:S04]  /*2c20*/  IMAD.WIDE R70, R24, 0x2, R162 ;  /* 0x0000000218467825 */ /* 0x000fc800078e02a2 */
[----:B------:R-:W-:Y:S01]  /*2c30*/  IMAD.WIDE R68, R24, 0x2, R160 ;  /* 0x0000000218447825 */ /* 0x000fe200078e02a0 */
[----:B------:R-:W1:Y:S04]  /*2c40*/  LDS R53, [R12.X4] ;  /* 0x000000000c357984 */ /* 0x000e680000004800 */
[----:B01----:R-:W0:Y:S02]  /*2c50*/  SHFL.BFLY PT, R54, R53, 0x4, 0x1f ;  /* 0x0c801f0035367f89 */ /* 0x003e2400000e0000 */
[----:B0-----:R-:W-:-:S05]  /*2c60*/  FADD R54, R53, R54 ;  /* 0x0000003635367221 */ /* 0x001fca0000000000 */
[----:B------:R-:W0:Y:S02]  /*2c70*/  SHFL.BFLY PT, R55, R54, 0x2, 0x1f ;  /* 0x0c401f0036377f89 */ /* 0x000e2400000e0000 */
[----:B0-----:R-:W-:-:S05]  /*2c80*/  FADD R55, R54, R55 ;  /* 0x0000003736377221 */ /* 0x001fca0000000000 */
[----:B------:R-:W0:Y:S02]  /*2c90*/  SHFL.BFLY PT, R56, R55, 0x1, 0x1f ;  /* 0x0c201f0037387f89 */ /* 0x000e2400000e0000 */
[----:B0-----:R-:W-:-:S05]  /*2ca0*/  FADD R75, R55, R56 ;  /* 0x00000038374b7221 */ /* 0x001fca0000000000 */
[----:B------:R0:W-:Y:S04]  /*2cb0*/  @!P0 STS [R12.X4], R75 ;  /* 0x0000004b0c008388 */ /* 0x0001e80000004800 */
[----:B------:R-:W-:Y:S01]  /*2cc0*/  BAR.SYNC.DEFER_BLOCKING 0x0 ;  /* 0x0000000000007b1d */ /* 0x000fe20000010000 */
[----:B------:R-:W-:-:S04]  /*2cd0*/  IMAD.WIDE R56, R24, 0x2, R152 ;  /* 0x0000000218387825 */ /* 0x000fc800078e0298 */
[----:B------:R-:W-:-:S04]  /*2ce0*/  IMAD.WIDE R58, R24, 0x2, R154 ;  /* 0x00000002183a7825 */ /* 0x000fc800078e029a */
[----:B------:R-:W-:-:S04]  /*2cf0*/  IMAD.WIDE R54, R24, 0x2, R150 ;  /* 0x0000000218367825 */ /* 0x000fc800078e0296 */
[----:B------:R-:W-:-:S04]  /*2d00*/  IMAD.WIDE R76, R24, 0x2, R148 ;  /* 0x00000002184c7825 */ /* 0x000fc800078e0294 */
[C---:B0-----:R-:W-:Y:S01]  /*2d10*/  IMAD.WIDE R74, R24.reuse, 0x2, R146 ;  /* 0x00000002184a7825 */ /* 0x041fe200078e0292 */
[----:B------:R0:W3:Y:S04]  /*2d20*/  LDG.E.U16 R81, [R72.64] ;  /* 0x0000000648517981 */ /* 0x0000e8000c1e1500 */
[----:B------:R1:W4:Y:S04]  /*2d30*/  LDG.E.U16 R238, [R70.64] ;  /* 0x0000000646ee7981 */ /* 0x000328000c1e1500 */
[----:B--2---:R5:W2:Y:S01]  /*2d40*/  LDG.E.U16 R183, [R68.64] ;  /* 0x0000000644b77981 */ /* 0x004aa2000c1e1500 */
[----:B------:R-:W-:-:S03]  /*2d50*/  IMAD.WIDE R104, R24, 0x2, R158 ;  /* 0x0000000218687825 */ /* 0x000fc600078e029e */
[----:B------:R5:W2:Y:S01]  /*2d60*/  LDG.E.U16 R181, [R56.64] ;  /* 0x0000000638b57981 */ /* 0x000aa2000c1e1500 */
[----:B0-----:R-:W-:-:S03]  /*2d70*/  IMAD.WIDE R72, R24, 0x2, R144 ;  /* 0x0000000218487825 */ /* 0x001fc600078e0290 */
[----:B------:R0:W2:Y:S01]  /*2d80*/  LDG.E.U16 R236, [R58.64] ;  /* 0x000000063aec7981 */ /* 0x0000a2000c1e1500 */
[----:B-1----:R-:W-:-:S03]  /*2d90*/  IMAD.WIDE R70, R24, 0x2, R142 ;  /* 0x0000000218467825 */ /* 0x002fc600078e028e */
[----:B------:R1:W2:Y:S01]  /*2da0*/  LDG.E.U16 R102, [R54.64] ;  /* 0x0000000636667981 */ /* 0x0002a2000c1e1500 */
[----:B-----5:R-:W-:-:S03]  /*2db0*/  IMAD.WIDE R68, R24, 0x2, R140 ;  /* 0x0000000218447825 */ /* 0x020fc600078e028c */
[----:B------:R5:W2:Y:S01]  /*2dc0*/  LDG.E.U16 R107, [R72.64] ;  /* 0x00000006486b7981 */ /* 0x000aa2000c1e1500 */
[----:B------:R-:W-:-:S03]  /*2dd0*/  IMAD.WIDE R56, R24, 0x2, R132 ;  /* 0x0000000218387825 */ /* 0x000fc600078e0284 */
[----:B------:R1:W2:Y:S01]  /*2de0*/  LDG.E.U16 R100, [R70.64] ;  /* 0x0000000646647981 */ /* 0x0002a2000c1e1500 */
[----:B------:R-:W-:-:S03]  /*2df0*/  IMAD.WIDE R240, R24, 0x2, R156 ;  /* 0x0000000218f07825 */ /* 0x000fc600078e029c */
[----:B------:R5:W2:Y:S01]  /*2e00*/  LDG.E.U16 R83, [R68.64] ;  /* 0x0000000644537981 */ /* 0x000aa2000c1e1500 */
[----:B------:R-:W-:-:S03]  /*2e10*/  IMAD.WIDE R242, R24, 0x2, R136 ;  /* 0x0000000218f27825 */ /* 0x000fc600078e0288 */
[----:B------:R5:W4:Y:S01]  /*2e20*/  LDG.E.U16 R53, [R76.64] ;  /* 0x000000064c357981 */ /* 0x000b22000c1e1500 */
[----:B0-----:R-:W-:-:S03]  /*2e30*/  IMAD.WIDE R58, R24, 0x2, R134 ;  /* 0x00000002183a7825 */ /* 0x001fc600078e0286 */
[----:B------:R0:W4:Y:S01]  /*2e40*/  LDG.E.U16 R234, [R74.64] ;  /* 0x000000064aea7981 */ /* 0x000122000c1e1500 */
[----:B-1----:R-:W-:-:S03]  /*2e50*/  IMAD.WIDE R54, R24, 0x2, R130 ;  /* 0x0000000218367825 */ /* 0x002fc600078e0282 */
[----:B------:R1:W4:Y:S01]  /*2e60*/  LDG.E.U16 R97, [R56.64] ;  /* 0x0000000638617981 */ /* 0x000322000c1e1500 */
[----:B------:R-:W-:-:S03]  /*2e70*/  IMAD.WIDE R244, R24, 0x2, R138 ;  /* 0x0000000218f47825 */ /* 0x000fc600078e028a */
[----:B------:R0:W4:Y:S01]  /*2e80*/  LDG.E.U16 R104, [R104.64] ;  /* 0x0000000668687981 */ /* 0x000122000c1e1500 */
[----:B-----5:R-:W-:-:S03]  /*2e90*/  IMAD.WIDE R68, R24, 0x2, R128 ;  /* 0x0000000218447825 */ /* 0x020fc600078e0280 */
[----:B------:R5:W4:Y:S01]  /*2ea0*/  LDG.E.U16 R79, [R240.64] ;  /* 0x00000006f04f7981 */ /* 0x000b22000c1e1500 */
[----:B------:R-:W-:-:S03]  /*2eb0*/  IMAD.WIDE R70, R24, 0x2, R126 ;  /* 0x0000000218467825 */ /* 0x000fc600078e027e */
[----:B------:R1:W4:Y:S01]  /*2ec0*/  LDG.E.U16 R98, [R58.64] ;  /* 0x000000063a627981 */ /* 0x000322000c1e1500 */
[----:B------:R-:W-:-:S03]  /*2ed0*/  IMAD.WIDE R72, R24, 0x2, R124 ;  /* 0x0000000218487825 */ /* 0x000fc600078e027c */
[----:B0-----:R0:W4:Y:S01]  /*2ee0*/  LDG.E.U16 R105, [R242.64] ;  /* 0x00000006f2697981 */ /* 0x001122000c1e1500 */
[----:B------:R-:W-:-:S03]  /*2ef0*/  IMAD.WIDE R74, R24, 0x2, R122 ;  /* 0x00000002184a7825 */ /* 0x000fc600078e027a */
[----:B------:R0:W4:Y:S01]  /*2f00*/  LDG.E.U16 R180, [R54.64] ;  /* 0x0000000636b47981 */ /* 0x000122000c1e1500 */
[----:B------:R-:W-:-:S03]  /*2f10*/  IMAD.WIDE R76, R24, 0x2, R48 ;  /* 0x00000002184c7825 */ /* 0x000fc600078e0230 */
[----:B------:R0:W4:Y:S01]  /*2f20*/  LDG.E.U16 R182, [R244.64] ;  /* 0x00000006f4b67981 */ /* 0x000122000c1e1500 */
[----:B-1----:R-:W-:-:S03]  /*2f30*/  IMAD.WIDE R56, R24, 0x2, R112 ;  /* 0x0000000218387825 */ /* 0x002fc600078e0270 */
[----:B-----5:R1:W5:Y:S01]  /*2f40*/  LDG.E.U16 R241, [R68.64] ;  /* 0x0000000644f17981 */ /* 0x020362000c1e1500 */
[----:B------:R-:W-:-:S03]  /*2f50*/  IMAD.WIDE R58, R24, 0x2, R114 ;  /* 0x00000002183a7825 */ /* 0x000fc600078e0272 */
[----:B------:R1:W5:Y:S01]  /*2f60*/  LDG.E.U16 R240, [R70.64] ;  /* 0x0000000646f07981 */ /* 0x000362000c1e1500 */
[----:B0-----:R-:W-:-:S03]  /*2f70*/  IMAD.WIDE R54, R24, 0x2, R50 ;  /* 0x0000000218367825 */ /* 0x001fc600078e0232 */
[----:B------:R0:W5:Y:S01]  /*2f80*/  LDG.E.U16 R243, [R72.64] ;  /* 0x0000000648f37981 */ /* 0x000162000c1e1500 */
[----:B-1----:R-:W-:-:S03]  /*2f90*/  IMAD.WIDE R68, R24, 0x2, R120 ;  /* 0x0000000218447825 */ /* 0x002fc600078e0278 */
[----:B------:R1:W5:Y:S01]  /*2fa0*/  LDG.E.U16 R242, [R74.64] ;  /* 0x000000064af27981 */ /* 0x000362000c1e1500 */
[----:B------:R-:W-:-:S03]  /*2fb0*/  IMAD.WIDE R70, R24, 0x2, R108 ;  /* 0x0000000218467825 */ /* 0x000fc600078e026c */
[----:B------:R1:W5:Y:S01]  /*2fc0*/  LDG.E.U16 R245, [R76.64] ;  /* 0x000000064cf57981 */ /* 0x000362000c1e1500 */
[----:B0-----:R-:W-:-:S03]  /*2fd0*/  IMAD.WIDE R72, R24, 0x2, R116 ;  /* 0x0000000218487825 */ /* 0x001fc600078e0274 */
[----:B------:R0:W5:Y:S01]  /*2fe0*/  LDG.E.U16 R247, [R56.64] ;  /* 0x0000000638f77981 */ /* 0x000162000c1e1500 */
[----:B-1----:R-:W-:-:S03]  /*2ff0*/  IMAD.WIDE R74, R24, 0x2, R46 ;  /* 0x00000002184a7825 */ /* 0x002fc600078e022e */
[----:B------:R-:W5:Y:S01]  /*3000*/  LDG.E.U16 R54, [R54.64] ;  /* 0x0000000636367981 */ /* 0x000f62000c1e1500 */
[----:B------:R-:W-:-:S03]  /*3010*/  IMAD.WIDE R76, R24, 0x2, R110 ;  /* 0x00000002184c7825 */ /* 0x000fc600078e026e */
[----:B------:R-:W5:Y:S01]  /*3020*/  LDG.E.U16 R58, [R58.64] ;  /* 0x000000063a3a7981 */ /* 0x000f62000c1e1500 */
[----:B0-----:R-:W-:-:S03]  /*3030*/  IMAD.WIDE R56, R24, 0x2, R118 ;  /* 0x0000000218387825 */ /* 0x001fc600078e0276 */
[----:B------:R0:W5:Y:S04]  /*3040*/  LDG.E.U16 R69, [R68.64] ;  /* 0x0000000644457981 */ /* 0x000168000c1e1500 */
[----:B------:R1:W5:Y:S04]  /*3050*/  LDG.E.U16 R71, [R70.64] ;  /* 0x0000000646477981 */ /* 0x000368000c1e1500 */
[----:B------:R0:W5:Y:S04]  /*3060*/  LDG.E.U16 R73, [R72.64] ;  /* 0x0000000648497981 */ /* 0x000168000c1e1500 */
[----:B------:R0:W5:Y:S04]  /*3070*/  LDG.E.U16 R74, [R74.64] ;  /* 0x000000064a4a7981 */ /* 0x000168000c1e1500 */
[----:B------:R-:W5:Y:S04]  /*3080*/  LDG.E.U16 R76, [R76.64] ;  /* 0x000000064c4c7981 */ /* 0x000f68000c1e1500 */
[----:B------:R-:W5:Y:S01]  /*3090*/  LDG.E.U16 R244, [R56.64] ;  /* 0x0000000638f47981 */ /* 0x000f62000c1e1500 */
[----:B------:R-:W-:-:S02]  /*30a0*/  F2FP.PACK_AB R96, R95, R96 ;  /* 0x000000605f60723e */ /* 0x000fc400000000ff */
[----:B------:R-:W-:Y:S01]  /*30b0*/  F2FP.PACK_AB R246, R94, R99 ;  /* 0x000000635ef6723e */ /* 0x000fe200000000ff */
[----:B------:R-:W-:Y:S01]  /*30c0*/  LDS R95, [R36] ;  /* 0x00000000245f7984 */ /* 0x000fe20000000800 */
[----:B------:R-:W-:Y:S02]  /*30d0*/  F2FP.PACK_AB R106, R93, R106 ;  /* 0x0000006a5d6a723e */ /* 0x000fe400000000ff */
[----:B0-----:R-:W-:Y:S01]  /*30e0*/  F2FP.PACK_AB R68, R92, R103 ;  /* 0x000000675c44723e */ /* 0x001fe200000000ff */
[----:B------:R-:W-:Y:S04]  /*30f0*/  LDS R93, [R34] ;  /* 0x00000000225d7984 */ /* 0x000fe80000000800 */
[----:B------:R-:W-:Y:S04]  /*3100*/  LDS R92, [R13.X8] ;  /* 0x000000000d5c7984 */ /* 0x000fe80000008800 */
[----:B------:R-:W-:Y:S04]  /*3110*/  LDS R94, [R35] ;  /* 0x00000000235e7984 */ /* 0x000fe80000000800 */
[----:B------:R-:W-:Y:S01]  /*3120*/  BAR.SYNC.DEFER_BLOCKING 0x0 ;  /* 0x0000000000007b1d */ /* 0x000fe20000010000 */
[----:B-1----:R-:W-:-:S02]  /*3130*/  F2FP.PACK_AB R70, R82, R101 ;  /* 0x000000655246723e */ /* 0x002fc400000000ff */
[----:B------:R-:W-:Y:S02]  /*3140*/  F2FP.PACK_AB R248, R80, R235 ;  /* 0x000000eb50f8723e */ /* 0x000fe400000000ff */
[----:B------:R-:W-:Y:S02]  /*3150*/  F2FP.PACK_AB R78, R78, R237 ;  /* 0x000000ed4e4e723e */ /* 0x000fe400000000ff */
[----:B------:R-:W-:Y:S01]  /*3160*/  F2FP.PACK_AB R250, R52, R239 ;  /* 0x000000ef34fa723e */ /* 0x000fe200000000ff */
[----:B------:R-:W-:Y:S02]  /*3170*/  FMUL R72, R89, R60 ;  /* 0x0000003c59487220 */ /* 0x000fe40000400000 */
[----:B------:R-:W-:Y:S02]  /*3180*/  FMUL R75, R88, R63 ;  /* 0x0000003f584b7220 */ /* 0x000fe40000400000 */
[C---:B------:R-:W-:Y:S02]  /*3190*/  FMUL R64, R90.reuse, R64 ;  /* 0x000000405a407220 */ /* 0x040fe40000400000 */
[----:B------:R-:W-:-:S02]  /*31a0*/  FMUL R65, R90, R65 ;  /* 0x000000415a417220 */ /* 0x000fc40000400000 */
[C---:B------:R-:W-:Y:S02]  /*31b0*/  FMUL R66, R91.reuse, R66 ;  /* 0x000000425b427220 */ /* 0x040fe40000400000 */
[----:B------:R-:W-:Y:S01]  /*31c0*/  FMUL R67, R91, R67 ;  /* 0x000000435b437220 */ /* 0x000fe20000400000 */
[----:B---3--:R-:W-:Y:S04]  /*31d0*/  STS.U16 [R16], R81 ;  /* 0x0000005110007388 */ /* 0x008fe80000000400 */
[----:B--2---:R-:W-:Y:S04]  /*31e0*/  STS.U16 [R16+0x1800], R83 ;  /* 0x0018005310007388 */ /* 0x004fe80000000400 */
[----:B----4-:R-:W-:Y:S04]  /*31f0*/  STS.U16 [R16+0x1000], R53 ;  /* 0x0010003510007388 */ /* 0x010fe80000000400 */
[----:B------:R-:W-:Y:S04]  /*3200*/  STS.U16 [R16+0x2000], R97 ;  /* 0x0020006110007388 */ /* 0x000fe80000000400 */
[----:B------:R-:W-:Y:S04]  /*3210*/  STS.U16 [R16+0x800], R79 ;  /* 0x0008004f10007388 */ /* 0x000fe80000000400 */
[----:B-----5:R-:W-:Y:S04]  /*3220*/  STS.U16 [R16+0x2800], R243 ;  /* 0x002800f310007388 */ /* 0x020fe80000000400 */
        /* <DEDUP_REMOVED lines=17> */
[----:B------:R0:W-:Y:S04]  /*3340*/  STS.U16 [R38+0x3c00], R73 ;  /* 0x003c004926007388 */ /* 0x0001e80000000400 */
        /* <DEDUP_REMOVED lines=8> */
[----:B------:R-:W-:Y:S04]  /*33d0*/  STS [R19+0x4000], R96 ;  /* 0x0040006013007388 */ /* 0x000fe80000000800 */
[----:B------:R-:W-:Y:S04]  /*33e0*/  STS [R19+0x4800], R246 ;  /* 0x004800f613007388 */ /* 0x000fe80000000800 */
[----:B------:R-:W-:Y:S04]  /*33f0*/  STS [R19+0x4080], R106 ;  /* 0x0040806a13007388 */ /* 0x000fe80000000800 */
[----:B------:R-:W-:Y:S04]  /*3400*/  STS [R19+0x4880], R68 ;  /* 0x0048804413007388 */ /* 0x000fe80000000800 */
[----:B------:R-:W-:Y:S04]  /*3410*/  STS [R19+0x5000], R70 ;  /* 0x0050004613007388 */ /* 0x000fe80000000800 */
[----:B------:R-:W-:Y:S04]  /*3420*/  STS [R19+0x5800], R248 ;  /* 0x005800f813007388 */ /* 0x000fe80000000800 */
[----:B------:R-:W-:Y:S04]  /*3430*/  STS [R19+0x5080], R78 ;  /* 0x0050804e13007388 */ /* 0x000fe80000000800 */
[----:B------:R-:W-:Y:S04]  /*3440*/  STS [R19+0x5880], R250 ;  /* 0x005880fa13007388 */ /* 0x000fe80000000800 */
[----:B------:R-:W-:Y:S01]  /*3450*/  BAR.SYNC.DEFER_BLOCKING 0x0 ;  /* 0x0000000000007b1d */ /* 0x000fe20000010000 */
[----:B0-----:R-:W-:-:S05]  /*3460*/  FMUL R73, R89, R61 ;  /* 0x0000003d59497220 */ /* 0x001fca0000400000 */
[----:B------:R-:W-:Y:S04]  /*3470*/  LDSM.16.M88.4 R56, [R33+0x4000] ;  /* 0x004000002138783b */ /* 0x000fe80000000200 */
[----:B------:R-:W0:Y:S04]  /*3480*/  LDSM.16.M88.4 R52, [R20] ;  /* 0x000000001434783b */ /* 0x000e280000000200 */
[----:B------:R-:W2:Y:S01]  /*3490*/  LDSM.16.M88.4 R80, [R33+0x5000] ;  /* 0x005000002150783b */ /* 0x000ea20000000200 */
[----:B-1----:R-:W-:-:S03]  /*34a0*/  FMUL R74, R88, R62 ;  /* 0x0000003e584a7220 */ /* 0x002fc60000400000 */
[----:B------:R-:W1:Y:S04]  /*34b0*/  LDSM.16.M88.4 R60, [R7+0x4000] ;  /* 0x00400000073c783b */ /* 0x000e680000000200 */
[----:B------:R-:W3:Y:S04]  /*34c0*/  LDSM.16.M88.4 R68, [R7+0x5000] ;  /* 0x005000000744783b */ /* 0x000ee80000000200 */
[----:B------:R-:W-:Y:S01]  /*34d0*/  LDSM.16.M88.4 R76, [R23+0x5000] ;  /* 0x00500000174c783b */ /* 0x000fe20000000200 */
[-C--:B0-----:R-:W-:Y:S03]  /*34e0*/  HMMA.16816.F32 R56, R56, R52.reuse, R72 ;  /* 0x000000343838723c */ /* 0x081fe60000001848 */
[----:B------:R-:W-:Y:S05]  /*34f0*/  LDSM.16.M88.4 R72, [R27] ;  /* 0x000000001b48783b */ /* 0x000fea0000000200 */
[----:B--2---:R-:W-:Y:S01]  /*3500*/  HMMA.16816.F32 R80, R80, R52, R64 ;  /* 0x000000345050723c */ /* 0x004fe20000001840 */
[----:B------:R-:W0:-:S15]  /*3510*/  LDSM.16.M88.4 R64, [R23+0x4000] ;  /* 0x004000001740783b */ /* 0x000e1e0000000200 */
[-C--:B-1----:R-:W-:Y:S01]  /*3520*/  HMMA.16816.F32 R56, R60, R54.reuse, R56 ;  /* 0x000000363c38723c */ /* 0x082fe20000001838 */
[----:B------:R-:W1:Y:S07]  /*3530*/  LDSM.16.M88.4 R60, [R25+0x4000] ;  /* 0x00400000193c783b */ /* 0x000e6e0000000200 */
[----:B---3--:R-:W-:Y:S01]  /*3540*/  HMMA.16816.F32 R80, R68, R54, R80 ;  /* 0x000000364450723c */ /* 0x008fe20000001850 */
[----:B------:R-:W2:Y:S04]  /*3550*/  LDSM.16.M88.4 R52, [R25+0x5000] ;  /* 0x005000001934783b */ /* 0x000ea80000000200 */
[----:B------:R-:W-:Y:S11]  /*3560*/  LDSM.16.M88.4 R68, [R20+0x80] ;  /* 0x000080001444783b */ /* 0x000ff60000000200 */
[-C--:B0-----:R-:W-:Y:S01]  /*3570*/  HMMA.16816.F32 R56, R64, R72.reuse, R56 ;  /* 0x000000484038723c */ /* 0x081fe20000001838 */
[----:B------:R-:W0:Y:S07]  /*3580*/  LDSM.16.M88.4 R64, [R33+0x4080] ;  /* 0x004080002140783b */ /* 0x000e2e0000000200 */
[----:B------:R-:W-:Y:S01]  /*3590*/  HMMA.16816.F32 R80, R76, R72, R80 ;  /* 0x000000484c50723c */ /* 0x000fe20000001850 */
[----:B------:R-:W3:-:S15]  /*35a0*/  LDSM.16.M88.4 R76, [R33+0x5080] ;  /* 0x00508000214c783b */ /* 0x000ede0000000200 */
[-C--:B-1----:R-:W-:Y:S01]  /*35b0*/  HMMA.16816.F32 R56, R60, R74.reuse, R56 ;  /* 0x0000004a3c38723c */ /* 0x082fe20000001838 */
[----:B------:R-:W1:Y:S07]  /*35c0*/  LDSM.16.M88.4 R60, [R7+0x4080] ;  /* 0x00408000073c783b */ /* 0x000e6e0000000200 */
[----:B--2---:R-:W-:Y:S01]  /*35d0*/  HMMA.16816.F32 R80, R52, R74, R80 ;  /* 0x0000004a3450723c */ /* 0x004fe20000001850 */
[----:B------:R-:W2:Y:S04]  /*35e0*/  LDSM.16.M88.4 R52, [R7+0x5080] ;  /* 0x005080000734783b */ /* 0x000ea80000000200 */
[----:B------:R-:W-:Y:S11]  /*35f0*/  LDSM.16.M88.4 R72, [R23+0x4080] ;  /* 0x004080001748783b */ /* 0x000ff60000000200 */
[-C--:B0-----:R-:W-:Y:S01]  /*3600*/  HMMA.16816.F32 R56, R64, R68.reuse, R56 ;  /* 0x000000444038723c */ /* 0x081fe20000001838 */
[----:B------:R-:W0:Y:S07]  /*3610*/  LDSM.16.M88.4 R64, [R27+0x80] ;  /* 0x000080001b40783b */ /* 0x000e2e0000000200 */
[----:B---3--:R-:W-:Y:S01]  /*3620*/  HMMA.16816.F32 R76, R76, R68, R80 ;  /* 0x000000444c4c723c */ /* 0x008fe20000001850 */
[----:B------:R-:W3:-:S15]  /*3630*/  LDSM.16.M88.4 R80, [R23+0x5080] ;  /* 0x005080001750783b */ /* 0x000ede0000000200 */
[-C--:B-1----:R-:W-:Y:S01]  /*3640*/  HMMA.16816.F32 R56, R60, R70.reuse, R56 ;  /* 0x000000463c38723c */ /* 0x082fe20000001838 */
[----:B------:R-:W1:Y:S07]  /*3650*/  LDSM.16.M88.4 R60, [R25+0x4080] ;  /* 0x00408000193c783b */ /* 0x000e6e0000000200 */
[----:B--2---:R-:W-:Y:S01]  /*3660*/  HMMA.16816.F32 R76, R52, R70, R76 ;  /* 0x00000046344c723c */ /* 0x004fe2000000184c */
[----:B------:R-:W2:Y:S01]  /*3670*/  LDSM.16.M88.4 R52, [R25+0x5080] ;  /* 0x005080001934783b */ /* 0x000ea20000000200 */
[----:B------:R-:W-:-:S14]  /*3680*/  UIADD3 UR4, UR4, 0x80, URZ ;  /* 0x0000008004047890 */ /* 0x000fdc000fffe03f */
[-C--:B0-----:R-:W-:Y:S08]  /*3690*/  HMMA.16816.F32 R56, R72, R64.reuse, R56 ;  /* 0x000000404838723c */ /* 0x081ff00000001838 */
[----:B---3--:R-:W-:Y:S01]  /*36a0*/  HMMA.16816.F32 R76, R80, R64, R76 ;  /* 0x00000040504c723c */ /* 0x008fe2000000184c */
[----:B------:R-:W-:Y:S01]  /*36b0*/  ISETP.LE.AND P2, PT, R8, UR4, PT ;  /* 0x0000000408007c0c */ /* 0x000fe2000bf43270 */
[----:B------:R-:W-:Y:S01]  /*36c0*/  FFMA R10, R89, R10, R92 ;  /* 0x0000000a590a7223 */ /* 0x000fe2000000005c */
[----:B------:R-:W-:Y:S01]  /*36d0*/  MOV R180, R85 ;  /* 0x0000005500b47202 */ /* 0x000fe20000000f00 */
[----:B------:R-:W-:-:S02]  /*36e0*/  FFMA R11, R88, R11, R93 ;  /* 0x0000000b580b7223 */ /* 0x000fc4000000005d */
[----:B------:R-:W-:Y:S02]  /*36f0*/  FFMA R45, R90, R45, R94 ;  /* 0x0000002d5a2d7223 */ /* 0x000fe4000000005e */
[----:B------:R-:W-:Y:S02]  /*3700*/  FFMA R44, R91, R44, R95 ;  /* 0x0000002c5b2c7223 */ /* 0x000fe4000000005f */
[----:B------:R-:W-:-:S06]  /*3710*/  IMAD.MOV.U32 R182, RZ, RZ, R87 ;  /* 0x000000ffffb67224 */ /* 0x000fcc00078e0057 */
[----:B-1----:R-:W-:Y:S01]  /*3720*/  HMMA.16816.F32 R60, R60, R66, R56 ;  /* 0x000000423c3c723c */ /* 0x002fe20000001838 */
[----:B------:R-:W-:Y:S02]  /*3730*/  IMAD.MOV.U32 R183, RZ, RZ, R86 ;  /* 0x000000ffffb77224 */ /* 0x000fe400078e0056 */
[----:B------:R-:W-:-:S05]  /*3740*/  IMAD.MOV.U32 R181, RZ, RZ, R84 ;  /* 0x000000ffffb57224 */ /* 0x000fca00078e0054 */
[----:B--2---:R-:W-:Y:S07]  /*3750*/  HMMA.16816.F32 R64, R52, R66, R76 ;  /* 0x000000423440723c */ /* 0x004fee000000184c */
[----:B------:R-:W-:-:S04]  /*3760*/  IMAD.MOV.U32 R52, RZ, RZ, 0x80 ;  /* 0x00000080ff347424 */ /* 0x000fc800078e00ff */
[C---:B------:R-:W-:Y:S02]  /*3770*/  IMAD R9, R52.reuse, c[0x0][0x1a4], R9 ;  /* 0x0000690034097a24 */ /* 0x040fe400078e0209 */
[----:B------:R-:W-:Y:S01]  /*3780*/  IMAD R24, R52, c[0x0][0x1b4], R24 ;  /* 0x00006d0034187a24 */ /* 0x000fe200078e0218 */
[----:B------:R-:W-:Y:S01]  /*3790*/  @P2 CALL.REL.NOINC `(.L_x_0) ;  /* 0x0000001000002944 */ /* 0x000fe20003c00000 */
[----:B------:R-:W-:Y:S05]  /*37a0*/  BRA `(.L_x_9) ;  /* 0xffffdf8000007947 */ /* 0x000fea000383ffff */
.L_x_0:
[----:B------:R-:W-:Y:S01]  /*37b0*/  IMAD R6, R2, c[0x0][0x1c0], RZ ;  /* 0x0000700002067a24 */ /* 0x000fe200078e02ff */
[----:B------:R-:W-:Y:S01]  /*37c0*/  ISETP.GE.U32.AND P0, PT, R12, 0x20, PT ;  /* 0x000000200c00780c */ /* 0x000fe20003f06070 */
[----:B------:R-:W-:Y:S01]  /*37d0*/  IMAD R8, R3, c[0x0][0x1c4], RZ ;  /* 0x0000710003087a24 */ /* 0x000fe200078e02ff */
[----:B------:R-:W-:Y:S01]  /*37e0*/  MOV R19, R10 ;  /* 0x0000000a00137202 */ /* 0x000fe20000000f00 */
[----:B------:R-:W-:Y:S01]  /*37f0*/  IMAD.SHL.U32 R7, R6, 0x2, RZ ;  /* 0x0000000206077824 */ /* 0x000fe200078e00ff */
[----:B------:R-:W-:Y:S01]  /*3800*/  FSETP.GEU.AND P6, PT, R45, 1.175494350822287508e-38, PT ;  /* 0x008000002d00780b */ /* 0x000fe20003fce000 */
[----:B------:R-:W-:Y:S01]  /*3810*/  IMAD.SHL.U32 R12, R8, 0x2, RZ ;  /* 0x00000002080c7824 */ /* 0x000fe200078e00ff */
[----:B------:R-:W-:Y:S01]  /*3820*/  FSETP.GEU.AND P4, PT, R19, 1.175494350822287508e-38, PT ;  /* 0x008000001300780b */ /* 0x000fe20003f8e000 */
[----:B------:R-:W-:Y:S01]  /*3830*/  IMAD.HI R6, R6, 0x2, RZ ;  /* 0x0000000206067827 */ /* 0x000fe200078e02ff */
[----:B------:R-:W-:Y:S01]  /*3840*/  LOP3.LUT R10, R0, 0x18, RZ, 0xc0, !PT ;  /* 0x00000018000a7812 */ /* 0x000fe200078ec0ff */
[----:B------:R-:W-:Y:S01]  /*3850*/  BAR.SYNC.DEFER_BLOCKING 0x0 ;  /* 0x0000000000007b1d */ /* 0x000fe20000010000 */
[----:B------:R-:W-:Y:S01]  /*3860*/  IADD3 R40, P1, P2, R12, c[0x0][0x178], R7 ;  /* 0x00005e000c287a10 */ /* 0x000fe20007a3e007 */
[----:B------:R-:W-:Y:S01]  /*3870*/  IMAD.HI R7, R8, 0x2, RZ ;  /* 0x0000000208077827 */ /* 0x000fe200078e02ff */
[----:B------:R-:W-:-:S02]  /*3880*/  SHF.R.U32.HI R8, RZ, 0x4, R0 ;  /* 0x00000004ff087819 */ /* 0x000fc40000011600 */
[----:B------:R-:W-:Y:S01]  /*3890*/  FSETP.GT.AND P3, PT, |R44|, 8.50705917302346158658e+37, PT ;  /* 0x7e8000002c00780b */ /* 0x000fe20003f64200 */
[----:B------:R-:W-:Y:S01]  /*38a0*/  IMAD.MOV.U32 R17, RZ, RZ, R11 ;  /* 0x000000ffff117224 */ /* 0x000fe200078e000b */
[----:B------:R-:W-:Y:S01]  /*38b0*/  IADD3.X R42, R7, c[0x0][0x17c], R6, P1, P2 ;  /* 0x00005f00072a7a10 */ /* 0x000fe20000fe4406 */
[----:B------:R-:W-:Y:S01]  /*38c0*/  FMUL R6, R19, 8388608 ;  /* 0x4b00000013067820 */ /* 0x000fe20000400000 */
[--C-:B------:R-:W-:Y:S01]  /*38d0*/  SHF.R.U32.HI R11, RZ, 0x1, R5.reuse ;  /* 0x00000001ff0b7819 */ /* 0x100fe20000011605 */
[----:B------:R-:W-:Y:S01]  /*38e0*/  IMAD R21, R14, 0x8, R5 ;  /* 0x000000080e157824 */ /* 0x000fe200078e0205 */
[C---:B------:R-:W-:Y:S01]  /*38f0*/  FSETP.GEU.AND P5, PT, R17.reuse, 1.175494350822287508e-38, PT ;  /* 0x008000001100780b */ /* 0x040fe20003fae000 */
[----:B------:R-:W-:Y:S01]  /*3900*/  IMAD.SHL.U32 R9, R0, 0x10, RZ ;  /* 0x0000001000097824 */ /* 0x000fe200078e00ff */
[----:B------:R-:W-:Y:S01]  /*3910*/  FSEL R43, R6, R19, !P4 ;  /* 0x00000013062b7208 */ /* 0x000fe20006000000 */
[----:B------:R-:W-:Y:S01]  /*3920*/  FMUL R6, R17, 8388608 ;  /* 0x4b00000011067820 */ /* 0x000fe20000400000 */
[----:B------:R-:W-:Y:S01]  /*3930*/  FSETP.GEU.AND P1, PT, R44, 1.175494350822287508e-38, PT ;  /* 0x008000002c00780b */ /* 0x000fe20003f2e000 */
[----:B------:R-:W-:Y:S01]  /*3940*/  IMAD.MOV.U32 R20, RZ, RZ, c[0x0][0x1c8] ;  /* 0x00007200ff147624 */ /* 0x000fe200078e00ff */
[----:B------:R-:W-:Y:S01]  /*3950*/  IADD3 R5, R43, -0x3f3504f3, RZ ;  /* 0xc0cafb0d2b057810 */ /* 0x000fe20007ffe0ff */
[----:B------:R-:W-:Y:S01]  /*3960*/  @P3 FMUL R67, R67, 0.25 ;  /* 0x3e80000043433820 */ /* 0x000fe20000400000 */
[----:B------:R-:W-:Y:S01]  /*3970*/  FSEL R47, R6, R17, !P5 ;  /* 0x00000011062f7208 */ /* 0x000fe20006800000 */
[----:B------:R-:W-:Y:S01]  /*3980*/  FMUL R6, R45, 8388608 ;  /* 0x4b0000002d067820 */ /* 0x000fe20000400000 */
[----:B------:R-:W-:Y:S01]  /*3990*/  LOP3.LUT R12, R5, 0xff800000, RZ, 0xc0, !PT ;  /* 0xff800000050c7812 */ /* 0x000fe200078ec0ff */
[----:B------:R-:W-:Y:S01]  /*39a0*/  @P3 FMUL R66, R66, 0.25 ;  /* 0x3e80000042423820 */ /* 0x000fe20000400000 */
[----:B------:R-:W-:-:S02]  /*39b0*/  IADD3 R0, R47, -0x3f3504f3, RZ ;  /* 0xc0cafb0d2f007810 */ /* 0x000fc40007ffe0ff */
[----:B------:R-:W-:Y:S01]  /*39c0*/  FSEL R46, R6, R45, !P6 ;  /* 0x0000002d062e7208 */ /* 0x000fe20007000000 */
[----:B------:R-:W-:Y:S01]  /*39d0*/  FMUL R6, R44, 8388608 ;  /* 0x4b0000002c067820 */ /* 0x000fe20000400000 */
[----:B------:R-:W-:Y:S01]  /*39e0*/  LOP3.LUT R22, R0, 0xff800000, RZ, 0xc0, !PT ;  /* 0xff80000000167812 */ /* 0x000fe200078ec0ff */
[----:B------:R-:W0:Y:S01]  /*39f0*/  I2F R5, R12 ;  /* 0x0000000c00057306 */ /* 0x000e220000201400 */
[----:B------:R-:W-:Y:S02]  /*3a00*/  IADD3 R0, R46, -0x3f3504f3, RZ ;  /* 0xc0cafb0d2e007810 */ /* 0x000fe40007ffe0ff */
[----:B------:R-:W-:Y:S02]  /*3a10*/  FSEL R48, R6, R44, !P1 ;  /* 0x0000002c06307208 */ /* 0x000fe40004800000 */
[----:B------:R-:W-:Y:S02]  /*3a20*/  LEA R14, R10, R15, 0x5 ;  /* 0x0000000f0a0e7211 */ /* 0x000fe400078e28ff */
[----:B------:R-:W-:Y:S01]  /*3a30*/  LOP3.LUT R25, R0, 0xff800000, RZ, 0xc0, !PT ;  /* 0xff80000000197812 */ /* 0x000fe200078ec0ff */
[----:B------:R1:W-:Y:S01]  /*3a40*/  I2F R7, R22 ;  /* 0x0000001600077306 */ /* 0x0003e20000201400 */
[----:B------:R-:W-:Y:S01]  /*3a50*/  IADD3 R0, R48, -0x3f3504f3, RZ ;  /* 0xc0cafb0d30007810 */ /* 0x000fe20007ffe0ff */
[----:B------:R-:W-:Y:S01]  /*3a60*/  IMAD.SHL.U32 R6, R14, 0x4, RZ ;  /* 0x000000040e067824 */ /* 0x000fe200078e00ff */
[----:B------:R-:W-:-:S02]  /*3a70*/  LOP3.LUT R8, R8, 0x2, RZ, 0xc0, !PT ;  /* 0x0000000208087812 */ /* 0x000fc400078ec0ff */
[----:B------:R-:W-:Y:S02]  /*3a80*/  LOP3.LUT R27, R0, 0xff800000, RZ, 0xc0, !PT ;  /* 0xff800000001b7812 */ /* 0x000fe400078ec0ff */
[C---:B------:R-:W-:Y:S01]  /*3a90*/  FSETP.GEU.AND P2, PT, |R44|.reuse, 1.175494350822287508e-38, PT ;  /* 0x008000002c00780b */ /* 0x040fe20003f4e200 */
[----:B------:R-:W-:Y:S01]  /*3aa0*/  IMAD.U32 R16, R21, 0x4, R8 ;  /* 0x0000000415107824 */ /* 0x000fe200078e0008 */
[----:B------:R-:W-:Y:S01]  /*3ab0*/  FSEL R0, RZ, -23, P4 ;  /* 0xc1b80000ff007808 */ /* 0x000fe20002000000 */
[----:B------:R-:W-:Y:S01]  /*3ac0*/  @P3 FMUL R44, R44, 0.25 ;  /* 0x3e8000002c2c3820 */ /* 0x000fe20000400000 */
[----:B------:R-:W-:Y:S01]  /*3ad0*/  FSETP.GT.AND P4, PT, |R19|, 8.50705917302346158658e+37, PT ;  /* 0x7e8000001300780b */ /* 0x000fe20003f84200 */
[----:B-1----:R-:W-:Y:S01]  /*3ae0*/  IMAD.IADD R22, R47, 0x1, -R22 ;  /* 0x000000012f167824 */ /* 0x002fe200078e0a16 */
[----:B------:R-:W-:Y:S01]  /*3af0*/  LOP3.LUT R38, R6, R11, RZ, 0x3c, !PT ;  /* 0x0000000b06267212 */ /* 0x000fe200078e3cff */
[----:B0-----:R-:W-:Y:S01]  /*3b00*/  FFMA.FTZ R0, R5, 1.1920928955078125e-07, R0 ;  /* 0x3400000005007823 */ /* 0x001fe20000010000 */
[----:B------:R-:W-:Y:S01]  /*3b10*/  LOP3.LUT R15, R9, 0x70, RZ, 0xc0, !PT ;  /* 0x00000070090f7812 */ /* 0x000fe200078ec0ff */
[----:B------:R-:W-:Y:S01]  /*3b20*/  FADD R22, R22, -1 ;  /* 0xbf80000016167421 */ /* 0x000fe20000000000 */
[----:B------:R-:W-:Y:S01]  /*3b30*/  FSEL R6, RZ, -23, P5 ;  /* 0xc1b80000ff067808 */ /* 0x000fe20002800000 */
[----:B------:R-:W0:Y:S01]  /*3b40*/  I2F R9, R25 ;  /* 0x0000001900097306 */ /* 0x000e220000201400 */
[----:B------:R-:W-:Y:S01]  /*3b50*/  FSEL R8, RZ, -23, P6 ;  /* 0xc1b80000ff087808 */ /* 0x000fe20003000000 */
[----:B------:R-:W-:Y:S01]  /*3b60*/  @!P2 FMUL R44, R44, 16777216 ;  /* 0x4b8000002c2ca820 */ /* 0x000fe20000400000 */
[----:B------:R-:W-:Y:S01]  /*3b70*/  FSETP.GEU.AND P5, PT, |R19|, 1.175494350822287508e-38, PT ;  /* 0x008000001300780b */ /* 0x000fe20003fae200 */
[----:B------:R-:W-:Y:S01]  /*3b80*/  @!P2 FMUL R67, R67, 16777216 ;  /* 0x4b8000004343a820 */ /* 0x000fe20000400000 */
[----:B------:R-:W-:Y:S01]  /*3b90*/  FSETP.GT.AND P6, PT, |R45|, 8.50705917302346158658e+37, PT ;  /* 0x7e8000002d00780b */ /* 0x000fe20003fc4200 */
[----:B------:R-:W-:Y:S01]  /*3ba0*/  @P4 FMUL R19, R19, 0.25 ;  /* 0x3e80000013134820 */ /* 0x000fe20000400000 */
[----:B------:R-:W-:Y:S01]  /*3bb0*/  LEA.HI R39, R10, R15, RZ, 0x1f ;  /* 0x0000000f0a277211 */ /* 0x000fe200078ff8ff */
[----:B------:R-:W1:Y:S01]  /*3bc0*/  MUFU.RCP R11, R44 ;  /* 0x0000002c000b7308 */ /* 0x000e620000001000 */
[----:B------:R-:W-:Y:S01]  /*3bd0*/  FSEL R5, RZ, -23, P1 ;  /* 0xc1b80000ff057808 */ /* 0x000fe20000800000 */
[----:B------:R-:W-:Y:S01]  /*3be0*/  @!P2 FMUL R66, R66, 16777216 ;  /* 0x4b8000004242a820 */ /* 0x000fe20000400000 */
[----:B------:R-:W-:Y:S01]  /*3bf0*/  FSETP.GEU.AND P1, PT, |R45|, 1.175494350822287508e-38, PT ;  /* 0x008000002d00780b */ /* 0x000fe20003f2e200 */
[----:B------:R-:W-:Y:S01]  /*3c00*/  @P4 FMUL R61, R61, 0.25 ;  /* 0x3e8000003d3d4820 */ /* 0x000fe20000400000 */
[C---:B------:R-:W-:Y:S01]  /*3c10*/  FSETP.GT.AND P3, PT, |R17|.reuse, 8.50705917302346158658e+37, PT ;  /* 0x7e8000001100780b */ /* 0x040fe20003f64200 */
[----:B------:R-:W-:Y:S01]  /*3c20*/  @P4 FMUL R60, R60, 0.25 ;  /* 0x3e8000003c3c4820 */ /* 0x000fe20000400000 */
[----:B------:R-:W-:Y:S01]  /*3c30*/  FSETP.GEU.AND P2, PT, |R17|, 1.175494350822287508e-38, PT ;  /* 0x008000001100780b */ /* 0x000fe20003f4e200 */
[----:B------:R-:W2:Y:S01]  /*3c40*/  I2F R10, R27 ;  /* 0x0000001b000a7306 */ /* 0x000ea20000201400 */
[----:B------:R-:W-:Y:S01]  /*3c50*/  @!P5 FMUL R19, R19, 16777216 ;  /* 0x4b8000001313d820 */ /* 0x000fe20000400000 */
[----:B------:R-:W-:Y:S01]  /*3c60*/  IADD3 R37, R13, R16, RZ ;  /* 0x000000100d257210 */ /* 0x000fe20007ffe0ff */
[----:B------:R-:W-:Y:S01]  /*3c70*/  @P6 FMUL R45, R45, 0.25 ;  /* 0x3e8000002d2d6820 */ /* 0x000fe20000400000 */
[----:B------:R-:W-:Y:S01]  /*3c80*/  IADD3 R12, R43, -R12, RZ ;  /* 0x8000000c2b0c7210 */ /* 0x000fe20007ffe0ff */
[----:B0-----:R-:W-:Y:S01]  /*3c90*/  FFMA.FTZ R26, R9, 1.1920928955078125e-07, R8 ;  /* 0x34000000091a7823 */ /* 0x001fe20000010008 */
[----:B------:R-:W-:Y:S01]  /*3ca0*/  IADD3 R25, R46, -R25, RZ ;  /* 0x800000192e197210 */ /* 0x000fe20007ffe0ff */
[----:B------:R-:W-:Y:S01]  /*3cb0*/  IMAD R9, R4, c[0x0][0x1c8], RZ ;  /* 0x0000720004097a24 */ /* 0x000fe200078e02ff */
[----:B------:R-:W0:Y:S01]  /*3cc0*/  MUFU.RCP R14, R19 ;  /* 0x00000013000e7308 */ /* 0x000e220000001000 */
[----:B------:R-:W-:-:S02]  /*3cd0*/  @!P1 FMUL R45, R45, 16777216 ;  /* 0x4b8000002d2d9820 */ /* 0x000fc40000400000 */
[C---:B-1----:R-:W-:Y:S02]  /*3ce0*/  FMUL R23, R11.reuse, R67 ;  /* 0x000000430b177220 */ /* 0x042fe40000400000 */
[----:B------:R-:W-:Y:S01]  /*3cf0*/  FMUL R28, R11, R66 ;  /* 0x000000420b1c7220 */ /* 0x000fe20000400000 */
[----:B------:R-:W-:Y:S01]  /*3d00*/  LEA R11, R20, R9, 0x3 ;  /* 0x00000009140b7211 */ /* 0x000fe200078e18ff */
[----:B------:R-:W-:Y:S02]  /*3d10*/  @!P5 FMUL R61, R61, 16777216 ;  /* 0x4b8000003d3dd820 */ /* 0x000fe40000400000 */
[----:B--2---:R-:W-:Y:S01]  /*3d20*/  FFMA.FTZ R29, R10, 1.1920928955078125e-07, R5 ;  /* 0x340000000a1d7823 */ /* 0x004fe20000010005 */
[----:B------:R-:W-:Y:S01]  /*3d30*/  F2FP.PACK_AB R23, R23, R28 ;  /* 0x0000001c1717723e */ /* 0x000fe200000000ff */
[----:B------:R-:W1:Y:S01]  /*3d40*/  MUFU.RCP R5, R45 ;  /* 0x0000002d00057308 */ /* 0x000e620000001000 */
[----:B------:R-:W-:Y:S01]  /*3d50*/  @!P5 FMUL R60, R60, 16777216 ;  /* 0x4b8000003c3cd820 */ /* 0x000fe20000400000 */
[----:B------:R-:W-:Y:S01]  /*3d60*/  ISETP.GE.U32.AND P5, PT, R47, 0x7f800000, PT ;  /* 0x7f8000002f00780c */ /* 0x000fe20003fa6070 */
[----:B------:R-:W-:-:S02]  /*3d70*/  @P6 FMUL R65, R65, 0.25 ;  /* 0x3e80000041416820 */ /* 0x000fc40000400000 */
[----:B------:R-:W-:Y:S02]  /*3d80*/  @P6 FMUL R64, R64, 0.25 ;  /* 0x3e80000040406820 */ /* 0x000fe40000400000 */
[----:B------:R-:W-:Y:S02]  /*3d90*/  @P3 FMUL R17, R17, 0.25 ;  /* 0x3e80000011113820 */ /* 0x000fe40000400000 */
[----:B------:R-:W-:Y:S02]  /*3da0*/  FFMA.FTZ R24, R7, 1.1920928955078125e-07, R6 ;  /* 0x3400000007187823 */ /* 0x000fe40000010006 */
[C---:B0-----:R-:W-:Y:S02]  /*3db0*/  FMUL R6, R14.reuse, R61 ;  /* 0x0000003d0e067220 */ /* 0x041fe40000400000 */
[----:B------:R-:W-:Y:S02]  /*3dc0*/  FMUL R7, R14, R60 ;  /* 0x0000003c0e077220 */ /* 0x000fe40000400000 */
[----:B------:R-:W-:-:S02]  /*3dd0*/  @!P1 FMUL R65, R65, 16777216 ;  /* 0x4b80000041419820 */ /* 0x000fc40000400000 */
[----:B------:R-:W-:Y:S01]  /*3de0*/  @!P1 FMUL R64, R64, 16777216 ;  /* 0x4b80000040409820 */ /* 0x000fe20000400000 */
[----:B------:R-:W-:Y:S01]  /*3df0*/  F2FP.PACK_AB R36, R6, R7 ;  /* 0x000000070624723e */ /* 0x000fe200000000ff */
[C---:B------:R-:W-:Y:S01]  /*3e00*/  IMAD R14, R20.reuse, 0x8, R11 ;  /* 0x00000008140e7824 */ /* 0x040fe200078e020b */
[----:B------:R-:W-:Y:S01]  /*3e10*/  LEA R18, P1, R9, R40, 0x1 ;  /* 0x0000002809127211 */ /* 0x000fe200078208ff */
[----:B------:R-:W-:Y:S02]  /*3e20*/  @!P2 FMUL R17, R17, 16777216 ;  /* 0x4b8000001111a820 */ /* 0x000fe40000400000 */
[----:B-1----:R-:W-:Y:S01]  /*3e30*/  FMUL R30, R5, R65 ;  /* 0x00000041051e7220 */ /* 0x002fe20000400000 */
[----:B------:R-:W-:Y:S01]  /*3e40*/  LEA.HI.X.SX32 R19, R9, R42, 0x1, P1 ;  /* 0x0000002a09137211 */ /* 0x000fe200008f0eff */
[----:B------:R-:W-:Y:S01]  /*3e50*/  FMUL R31, R5, R64 ;  /* 0x00000040051f7220 */ /* 0x000fe20000400000 */
[----:B------:R0:W1:Y:S01]  /*3e60*/  MUFU.RCP R4, R17 ;  /* 0x0000001100047308 */ /* 0x0000620000001000 */
[----:B------:R-:W-:Y:S01]  /*3e70*/  IMAD R5, R20, 0x8, R14 ;  /* 0x0000000814057824 */ /* 0x000fe200078e020e */
[----:B------:R2:W-:Y:S01]  /*3e80*/  STS.U16 [R37], R36 ;  /* 0x0000002425007388 */ /* 0x0005e20000000400 */
[----:B------:R-:W-:Y:S01]  /*3e90*/  @P3 FMUL R63, R63, 0.25 ;  /* 0x3e8000003f3f3820 */ /* 0x000fe20000400000 */
[----:B------:R-:W-:Y:S01]  /*3ea0*/  F2FP.PACK_AB R30, R30, R31 ;  /* 0x0000001f1e1e723e */ /* 0x000fe200000000ff */
[----:B------:R-:W-:Y:S01]  /*3eb0*/  IMAD R7, R20, 0x8, R5 ;  /* 0x0000000814077824 */ /* 0x000fe200078e0205 */
[CC--:B------:R-:W-:Y:S01]  /*3ec0*/  LEA R16, P1, R5.reuse, R40.reuse, 0x1 ;  /* 0x0000002805107211 */ /* 0x0c0fe200078208ff */
[----:B------:R-:W-:Y:S01]  /*3ed0*/  @P3 FMUL R62, R62, 0.25 ;  /* 0x3e8000003e3e3820 */ /* 0x000fe20000400000 */
[----:B------:R-:W-:Y:S01]  /*3ee0*/  LEA R10, P3, R14, R40, 0x1 ;  /* 0x000000280e0a7211 */ /* 0x000fe200078608ff */
[C---:B------:R-:W-:Y:S01]  /*3ef0*/  IMAD R15, R20.reuse, 0x8, R7 ;  /* 0x00000008140f7824 */ /* 0x040fe200078e0207 */
[----:B0-----:R-:W-:Y:S01]  /*3f00*/  LEA.HI.X.SX32 R17, R5, R42, 0x1, P1 ;  /* 0x0000002a05117211 */ /* 0x001fe200008f0eff */
[----:B------:R-:W-:Y:S01]  /*3f10*/  @!P2 FMUL R63, R63, 16777216 ;  /* 0x4b8000003f3fa820 */ /* 0x000fe20000400000 */
[----:B------:R-:W-:Y:S01]  /*3f20*/  LOP3.LUT R31, R37, 0x40, RZ, 0x3c, !PT ;  /* 0x00000040251f7812 */ /* 0x000fe200078e3cff */
[----:B------:R-:W-:Y:S01]  /*3f30*/  IMAD R34, R20, 0x8, R15 ;  /* 0x0000000814227824 */ /* 0x000fe200078e020f */
[----:B------:R-:W-:Y:S01]  /*3f40*/  PRMT R41, R30, 0x7632, R41 ;  /* 0x000076321e297816 */ /* 0x000fe20000000029 */
[----:B------:R-:W-:Y:S01]  /*3f50*/  @!P2 FMUL R62, R62, 16777216 ;  /* 0x4b8000003e3ea820 */ /* 0x000fe20000400000 */
[-C--:B------:R-:W-:Y:S01]  /*3f60*/  LEA R8, P2, R11, R40.reuse, 0x1 ;  /* 0x000000280b087211 */ /* 0x080fe200078408ff */
[----:B------:R-:W-:Y:S01]  /*3f70*/  IMAD R35, R20, 0x8, R34 ;  /* 0x0000000814237824 */ /* 0x000fe200078e0222 */
[----:B------:R-:W-:Y:S01]  /*3f80*/  LEA R20, P1, R7, R40, 0x1 ;  /* 0x0000002807147211 */ /* 0x000fe200078208ff */
[C---:B-1----:R-:W-:Y:S01]  /*3f90*/  FMUL R32, R4.reuse, R63 ;  /* 0x0000003f04207220 */ /* 0x042fe20000400000 */
[----:B------:R-:W-:Y:S01]  /*3fa0*/  LEA.HI.X.SX32 R9, R11, R42, 0x1, P2 ;  /* 0x0000002a0b097211 */ /* 0x000fe200010f0eff */
[----:B------:R-:W-:Y:S01]  /*3fb0*/  FMUL R33, R4, R62 ;  /* 0x0000003e04217220 */ /* 0x000fe20000400000 */
[----:B------:R-:W-:Y:S01]  /*3fc0*/  LEA.HI.X.SX32 R11, R14, R42, 0x1, P3 ;  /* 0x0000002a0e0b7211 */ /* 0x000fe200018f0eff */
[----:B------:R-:W-:Y:S01]  /*3fd0*/  FADD R12, R12, -1 ;  /* 0xbf8000000c0c7421 */ /* 0x000fe20000000000 */
[-C--:B------:R-:W-:Y:S01]  /*3fe0*/  LEA R4, P3, R34, R40.reuse, 0x1 ;  /* 0x0000002822047211 */ /* 0x080fe200078608ff */
[----:B------:R-:W-:Y:S01]  /*3ff0*/  IMAD.IADD R28, R48, 0x1, -R27 ;  /* 0x00000001301c7824 */ /* 0x000fe200078e0a1b */
[----:B------:R-:W-:Y:S01]  /*4000*/  LEA R6, P4, R35, R40, 0x1 ;  /* 0x0000002823067211 */ /* 0x000fe200078808ff */
[----:B------:R-:W-:Y:S01]  /*4010*/  FADD R27, R25, -1 ;  /* 0xbf800000191b7421 */ /* 0x000fe20000000000 */
[----:B------:R-:W-:-:S02]  /*4020*/  F2FP.PACK_AB R32, R32, R33 ;  /* 0x000000212020723e */ /* 0x000fc400000000ff */
[-C--:B------:R-:W-:Y:S02]  /*4030*/  LEA.HI.X.SX32 R21, R7, R42.reuse, 0x1, P1 ;  /* 0x0000002a07157211 */ /* 0x080fe400008f0eff */
[----:B------:R-:W-:Y:S02]  /*4040*/  LEA.HI.X.SX32 R5, R34, R42, 0x1, P3 ;  /* 0x0000002a22057211 */ /* 0x000fe400018f0eff */
[----:B------:R-:W-:Y:S02]  /*4050*/  LEA R14, P2, R15, R40, 0x1 ;  /* 0x000000280f0e7211 */ /* 0x000fe400078408ff */
[----:B------:R-:W-:Y:S02]  /*4060*/  LEA.HI.X.SX32 R7, R35, R42, 0x1, P4 ;  /* 0x0000002a23077211 */ /* 0x000fe400020f0eff */
[----:B------:R-:W-:Y:S02]  /*4070*/  PRMT R34, R36, 0x7632, R34 ;  /* 0x0000763224227816 */ /* 0x000fe40000000022 */
[----:B------:R-:W-:-:S02]  /*4080*/  LOP3.LUT R33, R37, 0x20, RZ, 0x3c, !PT ;  /* 0x0000002025217812 */ /* 0x000fc400078e3cff */
[C---:B------:R-:W-:Y:S01]  /*4090*/  PRMT R35, R32.reuse, 0x7610, R35 ;  /* 0x0000761020237816 */ /* 0x040fe20000000023 */
[----:B------:R-:W-:Y:S01]  /*40a0*/  STS.U16 [R37+0x80], R34 ;  /* 0x0000802225007388 */ /* 0x000fe20000000400 */
[----:B------:R-:W-:Y:S02]  /*40b0*/  PRMT R40, R32, 0x7632, R40 ;  /* 0x0000763220287816 */ /* 0x000fe40000000028 */
[----:B------:R-:W-:Y:S01]  /*40c0*/  LOP3.LUT R32, R37, 0x60, RZ, 0x3c, !PT ;  /* 0x0000006025207812 */ /* 0x000fe200078e3cff */
[----:B------:R0:W-:Y:S01]  /*40d0*/  STS.U16 [R33+0x400], R35 ;  /* 0x0004002321007388 */ /* 0x0001e20000000400 */
[----:B--2---:R-:W-:Y:S02]  /*40e0*/  PRMT R36, R23, 0x7610, R36 ;  /* 0x0000761017247816 */ /* 0x004fe40000000024 */
[----:B------:R-:W-:Y:S01]  /*40f0*/  ISETP.GE.U32.AND P4, PT, R43, 0x7f800000, PT ;  /* 0x7f8000002b00780c */ /* 0x000fe20003f86070 */
[----:B------:R1:W-:Y:S01]  /*4100*/  STS.U16 [R33+0x480], R40 ;  /* 0x0004802821007388 */ /* 0x0003e20000000400 */
[----:B------:R-:W-:-:S02]  /*4110*/  ISETP.GE.U32.AND P3, PT, R46, 0x7f800000, PT ;  /* 0x7f8000002e00780c */ /* 0x000fc40003f66070 */
[----:B------:R-:W-:Y:S01]  /*4120*/  LEA.HI.X.SX32 R15, R15, R42, 0x1, P2 ;  /* 0x0000002a0f0f7211 */ /* 0x000fe200010f0eff */
[----:B------:R2:W-:Y:S01]  /*4130*/  STS.U16 [R31+0x800], R30 ;  /* 0x0008001e1f007388 */ /* 0x0005e20000000400 */
[----:B------:R-:W-:Y:S01]  /*4140*/  FSETP.NEU.AND P2, PT, R43, RZ, PT ;  /* 0x000000ff2b00720b */ /* 0x000fe20003f4d000 */
[----:B0-----:R-:W-:Y:S01]  /*4150*/  IMAD.MOV.U32 R35, RZ, RZ, 0x3dc6b27f ;  /* 0x3dc6b27fff237424 */ /* 0x001fe200078e00ff */
[----:B------:R-:W-:Y:S01]  /*4160*/  ISETP.GE.U32.AND P1, PT, R48, 0x7f800000, PT ;  /* 0x7f8000003000780c */ /* 0x000fe20003f26070 */
[----:B------:R0:W-:Y:S01]  /*4170*/  STS.U16 [R31+0x880], R41 ;  /* 0x000880291f007388 */ /* 0x0001e20000000400 */
[----:B-1----:R-:W-:Y:S01]  /*4180*/  PRMT R33, R23, 0x7632, R33 ;  /* 0x0000763217217816 */ /* 0x002fe20000000021 */
[-C--:B------:R-:W-:Y:S02]  /*4190*/  FFMA.FTZ R23, R12, R35.reuse, -0.16845393180847167969 ;  /* 0xbe2c7f300c177423 */ /* 0x080fe40000010023 */
[----:B------:R-:W-:Y:S01]  /*41a0*/  STS.U16 [R32+0xc00], R36 ;  /* 0x000c002420007388 */ /* 0x000fe20000000400 */
[----:B------:R-:W-:-:S02]  /*41b0*/  FFMA.FTZ R25, R22, R35, -0.16845393180847167969 ;  /* 0xbe2c7f3016197423 */ /* 0x000fc40000010023 */
[----:B------:R-:W-:Y:S01]  /*41c0*/  FFMA.FTZ R23, R12, R23, 0.1716887056827545166 ;  /* 0x3e2fcf2a0c177423 */ /* 0x000fe20000010017 */
[----:B------:R-:W-:Y:S01]  /*41d0*/  STS.U16 [R32+0xc80], R33 ;  /* 0x000c802120007388 */ /* 0x000fe20000000400 */
[----:B--2---:R-:W-:Y:S02]  /*41e0*/  FADD R30, R28, -1 ;  /* 0xbf8000001c1e7421 */ /* 0x004fe40000000000 */
[----:B------:R-:W-:Y:S01]  /*41f0*/  FFMA.FTZ R25, R22, R25, 0.1716887056827545166 ;  /* 0x3e2fcf2a16197423 */ /* 0x000fe20000010019 */
[----:B------:R-:W-:Y:S01]  /*4200*/  BAR.SYNC.DEFER_BLOCKING 0x0 ;  /* 0x0000000000007b1d */ /* 0x000fe20000010000 */
[----:B------:R-:W-:Y:S02]  /*4210*/  FFMA.FTZ R23, R12, R23, -0.17900948226451873779 ;  /* 0xbe374e430c177423 */ /* 0x000fe40000010017 */
[----:B------:R-:W-:Y:S02]  /*4220*/  FFMA.FTZ R28, R27, R35, -0.16845393180847167969 ;  /* 0xbe2c7f301b1c7423 */ /* 0x000fe40000010023 */
[----:B------:R-:W-:-:S02]  /*4230*/  FFMA.FTZ R25, R22, R25, -0.17900948226451873779 ;  /* 0xbe374e4316197423 */ /* 0x000fc40000010019 */
[----:B------:R-:W-:Y:S02]  /*4240*/  FFMA.FTZ R23, R12, R23, 0.20512372255325317383 ;  /* 0x3e520bf40c177423 */ /* 0x000fe40000010017 */
[C---:B------:R-:W-:Y:S02]  /*4250*/  FFMA.FTZ R28, R27.reuse, R28, 0.1716887056827545166 ;  /* 0x3e2fcf2a1b1c7423 */ /* 0x040fe4000001001c */
[----:B0-----:R-:W-:Y:S02]  /*4260*/  FFMA.FTZ R31, R30, R35, -0.16845393180847167969 ;  /* 0xbe2c7f301e1f7423 */ /* 0x001fe40000010023 */
[----:B------:R-:W-:Y:S02]  /*4270*/  FFMA.FTZ R25, R22, R25, 0.20512372255325317383 ;  /* 0x3e520bf416197423 */ /* 0x000fe40000010019 */
[----:B------:R-:W-:Y:S02]  /*4280*/  FFMA.FTZ R23, R12, R23, -0.24046532809734344482 ;  /* 0xbe763c8b0c177423 */ /* 0x000fe40000010017 */
[----:B------:R-:W-:-:S02]  /*4290*/  FFMA.FTZ R28, R27, R28, -0.17900948226451873779 ;  /* 0xbe374e431b1c7423 */ /* 0x000fc4000001001c */
[----:B------:R-:W-:Y:S02]  /*42a0*/  FFMA.FTZ R25, R22, R25, -0.24046532809734344482 ;  /* 0xbe763c8b16197423 */ /* 0x000fe40000010019 */
[----:B------:R-:W-:Y:S02]  /*42b0*/  FFMA.FTZ R23, R12, R23, 0.28857114911079406738 ;  /* 0x3e93bf990c177423 */ /* 0x000fe40000010017 */
[C---:B------:R-:W-:Y:S01]  /*42c0*/  FFMA.FTZ R28, R27.reuse, R28, 0.20512372255325317383 ;  /* 0x3e520bf41b1c7423 */ /* 0x040fe2000001001c */
[----:B------:R-:W0:Y:S01]  /*42d0*/  LDS R33, [R38] ;  /* 0x0000000026217984 */ /* 0x000e220000000800 */
[----:B------:R-:W-:Y:S02]  /*42e0*/  FFMA.FTZ R25, R22, R25, 0.28857114911079406738 ;  /* 0x3e93bf9916197423 */ /* 0x000fe40000010019 */
[----:B------:R-:W-:Y:S01]  /*42f0*/  FFMA.FTZ R23, R12, R23, -0.36067417263984680176 ;  /* 0xbeb8aa490c177423 */ /* 0x000fe20000010017 */
[----:B------:R-:W1:Y:S01]  /*4300*/  LDS R35, [R38+0x100] ;  /* 0x0001000026237984 */ /* 0x000e620000000800 */
[----:B------:R-:W-:-:S02]  /*4310*/  FFMA.FTZ R28, R27, R28, -0.24046532809734344482 ;  /* 0xbe763c8b1b1c7423 */ /* 0x000fc4000001001c */
[----:B------:R-:W-:Y:S01]  /*4320*/  FFMA.FTZ R25, R22, R25, -0.36067417263984680176 ;  /* 0xbeb8aa4916197423 */ /* 0x000fe20000010019 */
[----:B------:R-:W2:Y:S01]  /*4330*/  LDS R37, [R38+0x200] ;  /* 0x0002000026257984 */ /* 0x000ea20000000800 */
[----:B------:R-:W-:Y:S02]  /*4340*/  FFMA.FTZ R23, R12, R23, 0.48089820146560668945 ;  /* 0x3ef6384a0c177423 */ /* 0x000fe40000010017 */
[----:B------:R-:W-:Y:S01]  /*4350*/  FFMA.FTZ R28, R27, R28, 0.28857114911079406738 ;  /* 0x3e93bf991b1c7423 */ /* 0x000fe2000001001c */
[----:B------:R-:W3:Y:S01]  /*4360*/  LDS R41, [R38+0x300] ;  /* 0x0003000026297984 */ /* 0x000ee20000000800 */
[----:B------:R-:W-:Y:S02]  /*4370*/  FFMA.FTZ R31, R30, R31, 0.1716887056827545166 ;  /* 0x3e2fcf2a1e1f7423 */ /* 0x000fe4000001001f */
[----:B------:R-:W-:Y:S02]  /*4380*/  FFMA.FTZ R25, R22, R25, 0.48089820146560668945 ;  /* 0x3ef6384a16197423 */ /* 0x000fe40000010019 */
[----:B------:R-:W-:-:S02]  /*4390*/  FFMA.FTZ R23, R12, R23, -0.72134751081466674805 ;  /* 0xbf38aa3b0c177423 */ /* 0x000fc40000010017 */
[C---:B------:R-:W-:Y:S02]  /*43a0*/  FFMA.FTZ R28, R27.reuse, R28, -0.36067417263984680176 ;  /* 0xbeb8aa491b1c7423 */ /* 0x040fe4000001001c */
[----:B------:R-:W-:Y:S02]  /*43b0*/  FFMA.FTZ R31, R30, R31, -0.17900948226451873779 ;  /* 0xbe374e431e1f7423 */ /* 0x000fe4000001001f */
[----:B------:R-:W-:Y:S02]  /*43c0*/  FFMA.FTZ R25, R22, R25, -0.72134751081466674805 ;  /* 0xbf38aa3b16197423 */ /* 0x000fe40000010019 */
[----:B------:R-:W-:Y:S02]  /*43d0*/  FMUL R23, R12, R23 ;  /* 0x000000170c177220 */ /* 0x000fe40000400000 */
[----:B------:R-:W-:Y:S02]  /*43e0*/  FFMA.FTZ R28, R27, R28, 0.48089820146560668945 ;  /* 0x3ef6384a1b1c7423 */ /* 0x000fe4000001001c */
[----:B------:R-:W-:-:S02]  /*43f0*/  FFMA.FTZ R31, R30, R31, 0.20512372255325317383 ;  /* 0x3e520bf41e1f7423 */ /* 0x000fc4000001001f */
[----:B------:R-:W-:Y:S02]  /*4400*/  FMUL R25, R22, R25 ;  /* 0x0000001916197220 */ /* 0x000fe40000400000 */
[----:B------:R-:W-:Y:S02]  /*4410*/  FMUL R23, R12, R23 ;  /* 0x000000170c177220 */ /* 0x000fe40000400000 */
[----:B------:R-:W-:Y:S02]  /*4420*/  FFMA.FTZ R28, R27, R28, -0.72134751081466674805 ;  /* 0xbf38aa3b1b1c7423 */ /* 0x000fe4000001001c */
[----:B------:R-:W-:Y:S02]  /*4430*/  FFMA.FTZ R31, R30, R31, -0.24046532809734344482 ;  /* 0xbe763c8b1e1f7423 */ /* 0x000fe4000001001f */
[----:B------:R-:W-:Y:S01]  /*4440*/  FMUL R25, R22, R25 ;  /* 0x0000001916197220 */ /* 0x000fe20000400000 */
[----:B0-----:R1:W-:Y:S01]  /*4450*/  STG.E.U16 [R18.64], R33 ;  /* 0x0000002112007986 */ /* 0x0013e2000c101506 */
[----:B------:R-:W-:-:S02]  /*4460*/  FFMA.FTZ R23, R12, 1.4426950216293334961, R23 ;  /* 0x3fb8aa3b0c177823 */ /* 0x000fc40000010017 */
[C---:B------:R-:W-:Y:S02]  /*4470*/  FMUL R28, R27.reuse, R28 ;  /* 0x0000001c1b1c7220 */ /* 0x040fe40000400000 */
[----:B------:R-:W-:Y:S02]  /*4480*/  @P4 IMAD.MOV.U32 R12, RZ, RZ, 0x7f800000 ;  /* 0x7f800000ff0c4424 */ /* 0x000fe400078e00ff */
[----:B------:R-:W-:Y:S02]  /*4490*/  FFMA.FTZ R31, R30, R31, 0.28857114911079406738 ;  /* 0x3e93bf991e1f7423 */ /* 0x000fe4000001001f */
[----:B------:R-:W-:Y:S01]  /*44a0*/  FFMA.FTZ R25, R22, 1.4426950216293334961, R25 ;  /* 0x3fb8aa3b16197823 */ /* 0x000fe20000010019 */
[----:B------:R-:W-:Y:S01]  /*44b0*/  @P5 MOV R22, 0x7f800000 ;  /* 0x7f80000000165802 */ /* 0x000fe20000000f00 */
[----:B------:R-:W-:Y:S01]  /*44c0*/  FMUL R28, R27, R28 ;  /* 0x0000001c1b1c7220 */ /* 0x000fe20000400000 */
[----:B-1----:R-:W-:Y:S01]  /*44d0*/  PRMT R19, R35, 0x7632, R19 ;  /* 0x0000763223137816 */ /* 0x002fe20000000013 */
[----:B------:R-:W-:-:S02]  /*44e0*/  FADD R0, R0, R23 ;  /* 0x0000001700007221 */ /* 0x000fc40000000000 */
[----:B------:R-:W-:Y:S01]  /*44f0*/  @P4 FFMA.FTZ R0, R43, R12, +INF ;  /* 0x7f8000002b004423 */ /* 0x000fe2000001000c */
[----:B------:R-:W-:Y:S01]  /*4500*/  PRMT R12, R33, 0x7632, R12 ;  /* 0x00007632210c7816 */ /* 0x000fe2000000000c */
[----:B------:R-:W-:Y:S01]  /*4510*/  FFMA.FTZ R31, R30, R31, -0.36067417263984680176 ;  /* 0xbeb8aa491e1f7423 */ /* 0x000fe2000001001f */
[----:B------:R-:W-:Y:S01]  /*4520*/  FSETP.NEU.AND P4, PT, R47, RZ, PT ;  /* 0x000000ff2f00720b */ /* 0x000fe20003f8d000 */
[----:B------:R-:W-:Y:S01]  /*4530*/  FFMA.FTZ R27, R27, 1.4426950216293334961, R28 ;  /* 0x3fb8aa3b1b1b7823 */ /* 0x000fe2000001001c */
[----:B------:R-:W-:Y:S01]  /*4540*/  FSEL R0, R0, -INF , P2 ;  /* 0xff80000000007808 */ /* 0x000fe20001000000 */
[----:B------:R-:W-:Y:S01]  /*4550*/  FADD R24, R24, R25 ;  /* 0x0000001918187221 */ /* 0x000fe20000000000 */
[----:B------:R2:W-:Y:S01]  /*4560*/  STG.E.U16 [R8.64], R12 ;  /* 0x0000000c08007986 */ /* 0x0005e2000c101506 */
[----:B------:R-:W-:Y:S02]  /*4570*/  @P3 IMAD.MOV.U32 R23, RZ, RZ, 0x7f800000 ;  /* 0x7f800000ff173424 */ /* 0x000fe400078e00ff */
[----:B------:R-:W-:Y:S01]  /*4580*/  @P5 FFMA.FTZ R24, R47, R22, +INF ;  /* 0x7f8000002f185423 */ /* 0x000fe20000010016 */
[----:B------:R0:W-:Y:S01]  /*4590*/  STG.E.U16 [R10.64], R35 ;  /* 0x000000230a007986 */ /* 0x0001e2000c101506 */
[----:B------:R-:W-:Y:S01]  /*45a0*/  FFMA.FTZ R31, R30, R31, 0.48089820146560668945 ;  /* 0x3ef6384a1e1f7423 */ /* 0x000fe2000001001f */
[----:B------:R-:W-:Y:S01]  /*45b0*/  FSETP.NEU.AND P5, PT, R46, RZ, PT ;  /* 0x000000ff2e00720b */ /* 0x000fe20003fad000 */
[----:B------:R-:W-:Y:S01]  /*45c0*/  FADD R26, R26, R27 ;  /* 0x0000001b1a1a7221 */ /* 0x000fe20000000000 */
[----:B------:R0:W-:Y:S01]  /*45d0*/  STG.E.U16 [R16.64], R19 ;  /* 0x0000001310007986 */ /* 0x0001e2000c101506 */
[----:B------:R-:W-:Y:S01]  /*45e0*/  @P3 FFMA.FTZ R26, R46, R23, +INF ;  /* 0x7f8000002e1a3423 */ /* 0x000fe20000010017 */
[----:B------:R-:W-:Y:S01]  /*45f0*/  FSEL R23, R24, -INF , P4 ;  /* 0xff80000018177808 */ /* 0x000fe20002000000 */
[----:B------:R-:W-:Y:S01]  /*4600*/  FFMA.FTZ R31, R30, R31, -0.72134751081466674805 ;  /* 0xbf38aa3b1e1f7423 */ /* 0x000fe2000001001f */
[----:B--2---:R-:W-:Y:S01]  /*4610*/  PRMT R9, R37, 0x7632, R9 ;  /* 0x0000763225097816 */ /* 0x004fe20000000009 */
[----:B------:R-:W-:Y:S01]  /*4620*/  FFMA R24, R0, 0.69314718246459960938, R87 ;  /* 0x3f31721800187823 */ /* 0x000fe20000000057 */
[----:B---3--:R-:W-:Y:S01]  /*4630*/  PRMT R0, R41, 0x7632, R0 ;  /* 0x0000763229007816 */ /* 0x008fe20000000000 */
[----:B------:R-:W-:Y:S01]  /*4640*/  FMUL R31, R30, R31 ;  /* 0x0000001f1e1f7220 */ /* 0x000fe20000400000 */
[----:B------:R0:W-:Y:S01]  /*4650*/  STG.E.U16 [R20.64], R37 ;  /* 0x0000002514007986 */ /* 0x0001e2000c101506 */
[----:B------:R-:W-:Y:S01]  /*4660*/  @P1 IMAD.MOV.U32 R25, RZ, RZ, 0x7f800000 ;  /* 0x7f800000ff191424 */ /* 0x000fe200078e00ff */
[----:B------:R-:W-:Y:S01]  /*4670*/  FSETP.NEU.AND P3, PT, R48, RZ, PT ;  /* 0x000000ff3000720b */ /* 0x000fe20003f6d000 */
[----:B------:R-:W-:Y:S01]  /*4680*/  FMUL R31, R30, R31 ;  /* 0x0000001f1e1f7220 */ /* 0x000fe20000400000 */
[----:B------:R0:W-:Y:S01]  /*4690*/  STG.E.U16 [R14.64], R9 ;  /* 0x000000090e007986 */ /* 0x0001e2000c101506 */
[----:B------:R-:W-:-:S02]  /*46a0*/  FSEL R26, R26, -INF , P5 ;  /* 0xff8000001a1a7808 */ /* 0x000fc40002800000 */
[----:B------:R-:W-:Y:S01]  /*46b0*/  FFMA.FTZ R30, R30, 1.4426950216293334961, R31 ;  /* 0x3fb8aa3b1e1e7823 */ /* 0x000fe2000001001f */
[----:B------:R0:W-:Y:S02]  /*46c0*/  STG.E.U16 [R4.64], R41 ;  /* 0x0000002904007986 */ /* 0x0001e4000c101506 */
[----:B------:R-:W-:Y:S02]  /*46d0*/  FFMA R26, R26, 0.69314718246459960938, R85 ;  /* 0x3f3172181a1a7823 */ /* 0x000fe40000000055 */
[----:B------:R0:W-:Y:S01]  /*46e0*/  STG.E.U16 [R6.64], R0 ;  /* 0x0000000006007986 */ /* 0x0001e2000c101506 */
[----:B------:R-:W-:Y:S02]  /*46f0*/  FADD R29, R29, R30 ;  /* 0x0000001e1d1d7221 */ /* 0x000fe40000000000 */
[----:B------:R-:W-:Y:S02]  /*4700*/  @P1 FFMA.FTZ R29, R48, R25, +INF ;  /* 0x7f800000301d1423 */ /* 0x000fe40000010019 */
[----:B------:R-:W-:-:S03]  /*4710*/  FFMA R25, R23, 0.69314718246459960938, R86 ;  /* 0x3f31721817197823 */ /* 0x000fc60000000056 */
[----:B------:R-:W-:-:S05]  /*4720*/  FSEL R29, R29, -INF , P3 ;  /* 0xff8000001d1d7808 */ /* 0x000fca0001800000 */
[----:B------:R-:W-:Y:S01]  /*4730*/  FFMA R27, R29, 0.69314718246459960938, R84 ;  /* 0x3f3172181d1b7823 */ /* 0x000fe20000000054 */
[----:B------:R-:W-:Y:S06]  /*4740*/  BAR.SYNC.DEFER_BLOCKING 0x0 ;  /* 0x0000000000007b1d */ /* 0x000fec0000010000 */
[----:B------:R0:W-:Y:S04]  /*4750*/  STS.128 [R13.X4], R24 ;  /* 0x000000180d007388 */ /* 0x0001e80000004c00 */
[----:B------:R-:W-:Y:S06]  /*4760*/  BAR.SYNC.DEFER_BLOCKING 0x0 ;  /* 0x0000000000007b1d */ /* 0x000fec0000010000 */
[----:B------:R-:W-:Y:S05]  /*4770*/  @P0 EXIT ;  /* 0x000000000000094d */ /* 0x000fea0003800000 */
[----:B0-----:R-:W0:Y:S01]  /*4780*/  LDS R39, [R39] ;  /* 0x0000000027277984 */ /* 0x001e220000000800 */
[----:B------:R-:W-:Y:S01]  /*4790*/  IMAD R2, R2, c[0x0][0x1cc], RZ ;  /* 0x0000730002027a24 */ /* 0x000fe200078e02ff */
[C---:B------:R-:W-:Y:S01]  /*47a0*/  SHF.L.U32 R5, R3.reuse, 0x2, RZ ;  /* 0x0000000203057819 */ /* 0x040fe200000006ff */
[----:B------:R-:W-:-:S04]  /*47b0*/  IMAD.HI R4, R3, 0x4, RZ ;  /* 0x0000000403047827 */ /* 0x000fc800078e02ff */
[C---:B------:R-:W-:Y:S02]  /*47c0*/  IMAD.SHL.U32 R0, R2.reuse, 0x4, RZ ;  /* 0x0000000402007824 */ /* 0x040fe400078e00ff */
[----:B------:R-:W-:-:S03]  /*47d0*/  IMAD.HI R3, R2, 0x4, RZ ;  /* 0x0000000402037827 */ /* 0x000fc600078e02ff */
[----:B------:R-:W-:-:S04]  /*47e0*/  IADD3 R2, P0, P1, R5, c[0x0][0x180], R0 ;  /* 0x0000600005027a10 */ /* 0x000fc8000791e000 */
[----:B------:R-:W-:-:S05]  /*47f0*/  IADD3.X R3, R4, c[0x0][0x184], R3, P0, P1 ;  /* 0x0000610004037a10 */ /* 0x000fca00007e2403 */
[----:B0-----:R-:W-:Y:S01]  /*4800*/  STG.E [R2.64], R39 ;  /* 0x0000002702007986 */ /* 0x001fe2000c101906 */
[----:B------:R-:W-:Y:S05]  /*4810*/  EXIT ;  /* 0x000000000000794d */ /* 0x000fea0003800000 */
.L_x_10:
[----:B------:R-:W-:-:S00]  /*4820*/  BRA `(.L_x_10) ;  /* 0xfffffff000007947 */ /* 0x000fc0000383ffff */
[----:B------:R-:W-:-:S00]  /*4830*/  NOP ;  /* 0x0000000000007918 */ /* 0x000fc00000000000 */
        /* <DEDUP_REMOVED lines=12> */
.L_x_11:


//--------------------- .nv.global.init           --------------------------
	.section	.nv.global.init,"aw",@progbits
.nv.global.init:
	.type		_$_str,@object
	.size		_$_str,(.L_0 - _$_str)
_$_str:
        /*0000*/ 	.byte	0x5f, 0x5f, 0x43, 0x55, 0x44, 0x41, 0x5f, 0x46, 0x54, 0x5a, 0x00
.L_0:


//--------------------- .nv.shared.attn_fwd       --------------------------
	.section	.nv.shared.attn_fwd,"aw",@nobits
	.sectionflags	@""
	.align	16
